//
// Generated by NVIDIA NVVM Compiler
//
// Compiler Build ID: CL-36424714
// Cuda compilation tools, release 13.0, V13.0.88
// Based on NVVM 20.0.0
//

.version 9.0
.target sm_100
.address_size 64

	// .globl	_Z15add_matrixesGPU6MatrixS_S_

.visible .entry _Z15add_matrixesGPU6MatrixS_S_(
	.param .align 8 .b8 _Z15add_matrixesGPU6MatrixS_S__param_0[16],
	.param .align 8 .b8 _Z15add_matrixesGPU6MatrixS_S__param_1[16],
	.param .align 8 .b8 _Z15add_matrixesGPU6MatrixS_S__param_2[16]
)
{
	.reg .pred 	%p<2>;
	.reg .b32 	%r<11>;
	.reg .b64 	%rd<11>;
	.reg .b64 	%fd<7>;

	ld.param.u64 	%rd3, [_Z15add_matrixesGPU6MatrixS_S__param_2+8];
	ld.param.u64 	%rd2, [_Z15add_matrixesGPU6MatrixS_S__param_1+8];
	ld.param.u64 	%rd1, [_Z15add_matrixesGPU6MatrixS_S__param_0+8];
	ld.param.v2.u32 	{%r2, %r3}, [_Z15add_matrixesGPU6MatrixS_S__param_0];
	mov.u32 	%r8, %ctaid.x;
	mov.u32 	%r9, %ntid.x;
	mov.u32 	%r10, %tid.x;
	mad.lo.s32 	%r1, %r8, %r9, %r10;
	setp.ge.u32 	%p1, %r1, %r3;
	@%p1 bra 	$L__BB0_2;
	cvta.to.global.u64 	%rd4, %rd3;
	cvta.to.global.u64 	%rd5, %rd2;
	cvta.to.global.u64 	%rd6, %rd1;
	mul.wide.u32 	%rd7, %r1, 16;
	add.s64 	%rd8, %rd6, %rd7;
	ld.global.v2.f64 	{%fd1, %fd2}, [%rd8];
	add.s64 	%rd9, %rd5, %rd7;
	ld.global.v2.f64 	{%fd3, %fd4}, [%rd9];
	add.f64 	%fd5, %fd1, %fd3;
	add.f64 	%fd6, %fd2, %fd4;
	add.s64 	%rd10, %rd4, %rd7;
	st.global.v2.f64 	[%rd10], {%fd5, %fd6};
$L__BB0_2:
	ret;

}
	// .globl	_Z15sub_matrixesGPU6MatrixS_S_
.visible .entry _Z15sub_matrixesGPU6MatrixS_S_(
	.param .align 8 .b8 _Z15sub_matrixesGPU6MatrixS_S__param_0[16],
	.param .align 8 .b8 _Z15sub_matrixesGPU6MatrixS_S__param_1[16],
	.param .align 8 .b8 _Z15sub_matrixesGPU6MatrixS_S__param_2[16]
)
{
	.reg .pred 	%p<2>;
	.reg .b32 	%r<11>;
	.reg .b64 	%rd<11>;
	.reg .b64 	%fd<7>;

	ld.param.u64 	%rd3, [_Z15sub_matrixesGPU6MatrixS_S__param_2+8];
	ld.param.u64 	%rd2, [_Z15sub_matrixesGPU6MatrixS_S__param_1+8];
	ld.param.u64 	%rd1, [_Z15sub_matrixesGPU6MatrixS_S__param_0+8];
	ld.param.v2.u32 	{%r2, %r3}, [_Z15sub_matrixesGPU6MatrixS_S__param_0];
	mov.u32 	%r8, %ctaid.x;
	mov.u32 	%r9, %ntid.x;
	mov.u32 	%r10, %tid.x;
	mad.lo.s32 	%r1, %r8, %r9, %r10;
	setp.ge.u32 	%p1, %r1, %r3;
	@%p1 bra 	$L__BB1_2;
	cvta.to.global.u64 	%rd4, %rd3;
	cvta.to.global.u64 	%rd5, %rd2;
	cvta.to.global.u64 	%rd6, %rd1;
	mul.wide.u32 	%rd7, %r1, 16;
	add.s64 	%rd8, %rd6, %rd7;
	ld.global.v2.f64 	{%fd1, %fd2}, [%rd8];
	add.s64 	%rd9, %rd5, %rd7;
	ld.global.v2.f64 	{%fd3, %fd4}, [%rd9];
	sub.f64 	%fd5, %fd1, %fd3;
	sub.f64 	%fd6, %fd2, %fd4;
	add.s64 	%rd10, %rd4, %rd7;
	st.global.v2.f64 	[%rd10], {%fd5, %fd6};
$L__BB1_2:
	ret;

}
	// .globl	_Z20scalar_mul_matrixGPU6Matrixd
.visible .entry _Z20scalar_mul_matrixGPU6Matrixd(
	.param .align 8 .b8 _Z20scalar_mul_matrixGPU6Matrixd_param_0[16],
	.param .f64 _Z20scalar_mul_matrixGPU6Matrixd_param_1
)
{
	.reg .pred 	%p<2>;
	.reg .b32 	%r<7>;
	.reg .b64 	%rd<5>;
	.reg .b64 	%fd<6>;

	ld.param.u64 	%rd1, [_Z20scalar_mul_matrixGPU6Matrixd_param_0+8];
	ld.param.v2.u32 	{%r2, %r3}, [_Z20scalar_mul_matrixGPU6Matrixd_param_0];
	ld.param.f64 	%fd1, [_Z20scalar_mul_matrixGPU6Matrixd_param_1];
	mov.u32 	%r4, %ctaid.x;
	mov.u32 	%r5, %ntid.x;
	mov.u32 	%r6, %tid.x;
	mad.lo.s32 	%r1, %r4, %r5, %r6;
	setp.ge.u32 	%p1, %r1, %r3;
	@%p1 bra 	$L__BB2_2;
	cvta.to.global.u64 	%rd2, %rd1;
	mul.wide.u32 	%rd3, %r1, 16;
	add.s64 	%rd4, %rd2, %rd3;
	ld.global.v2.f64 	{%fd2, %fd3}, [%rd4];
	mul.f64 	%fd4, %fd1, %fd2;
	mul.f64 	%fd5, %fd1, %fd3;
	st.global.v2.f64 	[%rd4], {%fd4, %fd5};
$L__BB2_2:
	ret;

}
	// .globl	_Z19transpose_matrixGPU6Matrix
.visible .entry _Z19transpose_matrixGPU6Matrix(
	.param .align 8 .b8 _Z19transpose_matrixGPU6Matrix_param_0[16]
)
{
	.reg .pred 	%p<3>;
	.reg .b32 	%r<12>;
	.reg .b64 	%rd<7>;
	.reg .b64 	%fd<5>;

	ld.param.u64 	%rd1, [_Z19transpose_matrixGPU6Matrix_param_0+8];
	ld.param.v2.u32 	{%r1, %r5}, [_Z19transpose_matrixGPU6Matrix_param_0];
	mov.u32 	%r6, %ctaid.x;
	mov.u32 	%r7, %ntid.x;
	mov.u32 	%r8, %tid.x;
	mad.lo.s32 	%r2, %r6, %r7, %r8;
	setp.ge.u32 	%p1, %r2, %r5;
	@%p1 bra 	$L__BB3_3;
	div.u32 	%r3, %r2, %r1;
	mul.lo.s32 	%r9, %r3, %r1;
	sub.s32 	%r4, %r2, %r9;
	setp.ge.s32 	%p2, %r4, %r3;
	@%p2 bra 	$L__BB3_3;
	cvta.to.global.u64 	%rd2, %rd1;
	mad.lo.s32 	%r10, %r3, %r1, %r4;
	mul.wide.s32 	%rd3, %r10, 16;
	add.s64 	%rd4, %rd2, %rd3;
	ld.global.v2.f64 	{%fd1, %fd2}, [%rd4];
	mad.lo.s32 	%r11, %r4, %r1, %r3;
	mul.wide.s32 	%rd5, %r11, 16;
	add.s64 	%rd6, %rd2, %rd5;
	ld.global.v2.f64 	{%fd3, %fd4}, [%rd6];
	st.global.v2.f64 	[%rd4], {%fd3, %fd4};
	st.global.v2.f64 	[%rd6], {%fd1, %fd2};
$L__BB3_3:
	ret;

}
	// .globl	_Z24matrix_multiplicationGPU6MatrixS_S_
.visible .entry _Z24matrix_multiplicationGPU6MatrixS_S_(
	.param .align 8 .b8 _Z24matrix_multiplicationGPU6MatrixS_S__param_0[16],
	.param .align 8 .b8 _Z24matrix_multiplicationGPU6MatrixS_S__param_1[16],
	.param .align 8 .b8 _Z24matrix_multiplicationGPU6MatrixS_S__param_2[16]
)
{
	.reg .pred 	%p<11>;
	.reg .b32 	%r<55>;
	.reg .b64 	%rd<47>;
	.reg .b64 	%fd<204>;

	ld.param.u64 	%rd3, [_Z24matrix_multiplicationGPU6MatrixS_S__param_2+8];
	ld.param.v2.u32 	{%r1, %r21}, [_Z24matrix_multiplicationGPU6MatrixS_S__param_0];
	ld.param.u64 	%rd4, [_Z24matrix_multiplicationGPU6MatrixS_S__param_1+8];
	ld.param.u64 	%rd5, [_Z24matrix_multiplicationGPU6MatrixS_S__param_0+8];
	cvta.to.global.u64 	%rd1, %rd5;
	cvta.to.global.u64 	%rd2, %rd4;
	mov.u32 	%r22, %ctaid.x;
	mov.u32 	%r23, %ntid.x;
	mov.u32 	%r24, %tid.x;
	mad.lo.s32 	%r2, %r22, %r23, %r24;
	setp.ge.u32 	%p1, %r2, %r21;
	@%p1 bra 	$L__BB4_14;
	div.u32 	%r3, %r2, %r1;
	mul.lo.s32 	%r25, %r3, %r1;
	sub.s32 	%r4, %r2, %r25;
	setp.lt.s32 	%p2, %r1, 1;
	mov.f64 	%fd202, 0d0000000000000000;
	mov.f64 	%fd203, %fd202;
	@%p2 bra 	$L__BB4_13;
	and.b32  	%r6, %r1, 7;
	setp.lt.u32 	%p3, %r1, 8;
	mov.f64 	%fd203, 0d0000000000000000;
	mov.b32 	%r53, 0;
	mov.f64 	%fd202, %fd203;
	@%p3 bra 	$L__BB4_5;
	and.b32  	%r28, %r1, 2147483640;
	neg.s32 	%r50, %r28;
	mov.f64 	%fd203, 0d0000000000000000;
	mov.b32 	%r51, 0;
$L__BB4_4:
	.pragma "nounroll";
	and.b32  	%r53, %r1, 2147483640;
	add.s32 	%r29, %r51, %r25;
	mul.wide.s32 	%rd6, %r29, 16;
	add.s64 	%rd7, %rd1, %rd6;
	ld.global.v2.f64 	{%fd29, %fd30}, [%rd7];
	mad.lo.s32 	%r30, %r51, %r1, %r4;
	mul.wide.u32 	%rd8, %r30, 16;
	add.s64 	%rd9, %rd2, %rd8;
	ld.global.v2.f64 	{%fd31, %fd32}, [%rd9];
	mul.f64 	%fd33, %fd29, %fd31;
	mul.f64 	%fd34, %fd30, %fd32;
	sub.f64 	%fd35, %fd33, %fd34;
	mul.f64 	%fd36, %fd29, %fd32;
	fma.rn.f64 	%fd37, %fd30, %fd31, %fd36;
	add.f64 	%fd38, %fd203, %fd35;
	add.f64 	%fd39, %fd202, %fd37;
	ld.global.v2.f64 	{%fd40, %fd41}, [%rd7+16];
	add.s32 	%r31, %r30, %r1;
	mul.wide.u32 	%rd10, %r31, 16;
	add.s64 	%rd11, %rd2, %rd10;
	ld.global.v2.f64 	{%fd42, %fd43}, [%rd11];
	mul.f64 	%fd44, %fd40, %fd42;
	mul.f64 	%fd45, %fd41, %fd43;
	sub.f64 	%fd46, %fd44, %fd45;
	mul.f64 	%fd47, %fd40, %fd43;
	fma.rn.f64 	%fd48, %fd41, %fd42, %fd47;
	add.f64 	%fd49, %fd38, %fd46;
	add.f64 	%fd50, %fd39, %fd48;
	ld.global.v2.f64 	{%fd51, %fd52}, [%rd7+32];
	add.s32 	%r32, %r31, %r1;
	mul.wide.u32 	%rd12, %r32, 16;
	add.s64 	%rd13, %rd2, %rd12;
	ld.global.v2.f64 	{%fd53, %fd54}, [%rd13];
	mul.f64 	%fd55, %fd51, %fd53;
	mul.f64 	%fd56, %fd52, %fd54;
	sub.f64 	%fd57, %fd55, %fd56;
	mul.f64 	%fd58, %fd51, %fd54;
	fma.rn.f64 	%fd59, %fd52, %fd53, %fd58;
	add.f64 	%fd60, %fd49, %fd57;
	add.f64 	%fd61, %fd50, %fd59;
	ld.global.v2.f64 	{%fd62, %fd63}, [%rd7+48];
	add.s32 	%r33, %r32, %r1;
	mul.wide.u32 	%rd14, %r33, 16;
	add.s64 	%rd15, %rd2, %rd14;
	ld.global.v2.f64 	{%fd64, %fd65}, [%rd15];
	mul.f64 	%fd66, %fd62, %fd64;
	mul.f64 	%fd67, %fd63, %fd65;
	sub.f64 	%fd68, %fd66, %fd67;
	mul.f64 	%fd69, %fd62, %fd65;
	fma.rn.f64 	%fd70, %fd63, %fd64, %fd69;
	add.f64 	%fd71, %fd60, %fd68;
	add.f64 	%fd72, %fd61, %fd70;
	ld.global.v2.f64 	{%fd73, %fd74}, [%rd7+64];
	add.s32 	%r34, %r33, %r1;
	mul.wide.u32 	%rd16, %r34, 16;
	add.s64 	%rd17, %rd2, %rd16;
	ld.global.v2.f64 	{%fd75, %fd76}, [%rd17];
	mul.f64 	%fd77, %fd73, %fd75;
	mul.f64 	%fd78, %fd74, %fd76;
	sub.f64 	%fd79, %fd77, %fd78;
	mul.f64 	%fd80, %fd73, %fd76;
	fma.rn.f64 	%fd81, %fd74, %fd75, %fd80;
	add.f64 	%fd82, %fd71, %fd79;
	add.f64 	%fd83, %fd72, %fd81;
	ld.global.v2.f64 	{%fd84, %fd85}, [%rd7+80];
	add.s32 	%r35, %r34, %r1;
	mul.wide.u32 	%rd18, %r35, 16;
	add.s64 	%rd19, %rd2, %rd18;
	ld.global.v2.f64 	{%fd86, %fd87}, [%rd19];
	mul.f64 	%fd88, %fd84, %fd86;
	mul.f64 	%fd89, %fd85, %fd87;
	sub.f64 	%fd90, %fd88, %fd89;
	mul.f64 	%fd91, %fd84, %fd87;
	fma.rn.f64 	%fd92, %fd85, %fd86, %fd91;
	add.f64 	%fd93, %fd82, %fd90;
	add.f64 	%fd94, %fd83, %fd92;
	ld.global.v2.f64 	{%fd95, %fd96}, [%rd7+96];
	add.s32 	%r36, %r35, %r1;
	mul.wide.u32 	%rd20, %r36, 16;
	add.s64 	%rd21, %rd2, %rd20;
	ld.global.v2.f64 	{%fd97, %fd98}, [%rd21];
	mul.f64 	%fd99, %fd95, %fd97;
	mul.f64 	%fd100, %fd96, %fd98;
	sub.f64 	%fd101, %fd99, %fd100;
	mul.f64 	%fd102, %fd95, %fd98;
	fma.rn.f64 	%fd103, %fd96, %fd97, %fd102;
	add.f64 	%fd104, %fd93, %fd101;
	add.f64 	%fd105, %fd94, %fd103;
	ld.global.v2.f64 	{%fd106, %fd107}, [%rd7+112];
	add.s32 	%r37, %r36, %r1;
	mul.wide.u32 	%rd22, %r37, 16;
	add.s64 	%rd23, %rd2, %rd22;
	ld.global.v2.f64 	{%fd108, %fd109}, [%rd23];
	mul.f64 	%fd110, %fd106, %fd108;
	mul.f64 	%fd111, %fd107, %fd109;
	sub.f64 	%fd112, %fd110, %fd111;
	mul.f64 	%fd113, %fd106, %fd109;
	fma.rn.f64 	%fd114, %fd107, %fd108, %fd113;
	add.f64 	%fd203, %fd104, %fd112;
	add.f64 	%fd202, %fd105, %fd114;
	add.s32 	%r51, %r51, 8;
	add.s32 	%r50, %r50, 8;
	setp.ne.s32 	%p4, %r50, 0;
	@%p4 bra 	$L__BB4_4;
$L__BB4_5:
	setp.eq.s32 	%p5, %r6, 0;
	@%p5 bra 	$L__BB4_13;
	and.b32  	%r14, %r1, 3;
	setp.lt.u32 	%p6, %r6, 4;
	@%p6 bra 	$L__BB4_8;
	add.s32 	%r38, %r53, %r25;
	mul.wide.s32 	%rd24, %r38, 16;
	add.s64 	%rd25, %rd1, %rd24;
	ld.global.v2.f64 	{%fd116, %fd117}, [%rd25];
	mad.lo.s32 	%r39, %r53, %r1, %r4;
	mul.wide.u32 	%rd26, %r39, 16;
	add.s64 	%rd27, %rd2, %rd26;
	ld.global.v2.f64 	{%fd118, %fd119}, [%rd27];
	mul.f64 	%fd120, %fd116, %fd118;
	mul.f64 	%fd121, %fd117, %fd119;
	sub.f64 	%fd122, %fd120, %fd121;
	mul.f64 	%fd123, %fd116, %fd119;
	fma.rn.f64 	%fd124, %fd117, %fd118, %fd123;
	add.f64 	%fd125, %fd203, %fd122;
	add.f64 	%fd126, %fd202, %fd124;
	ld.global.v2.f64 	{%fd127, %fd128}, [%rd25+16];
	add.s32 	%r40, %r39, %r1;
	mul.wide.u32 	%rd28, %r40, 16;
	add.s64 	%rd29, %rd2, %rd28;
	ld.global.v2.f64 	{%fd129, %fd130}, [%rd29];
	mul.f64 	%fd131, %fd127, %fd129;
	mul.f64 	%fd132, %fd128, %fd130;
	sub.f64 	%fd133, %fd131, %fd132;
	mul.f64 	%fd134, %fd127, %fd130;
	fma.rn.f64 	%fd135, %fd128, %fd129, %fd134;
	add.f64 	%fd136, %fd125, %fd133;
	add.f64 	%fd137, %fd126, %fd135;
	ld.global.v2.f64 	{%fd138, %fd139}, [%rd25+32];
	add.s32 	%r41, %r40, %r1;
	mul.wide.u32 	%rd30, %r41, 16;
	add.s64 	%rd31, %rd2, %rd30;
	ld.global.v2.f64 	{%fd140, %fd141}, [%rd31];
	mul.f64 	%fd142, %fd138, %fd140;
	mul.f64 	%fd143, %fd139, %fd141;
	sub.f64 	%fd144, %fd142, %fd143;
	mul.f64 	%fd145, %fd138, %fd141;
	fma.rn.f64 	%fd146, %fd139, %fd140, %fd145;
	add.f64 	%fd147, %fd136, %fd144;
	add.f64 	%fd148, %fd137, %fd146;
	ld.global.v2.f64 	{%fd149, %fd150}, [%rd25+48];
	add.s32 	%r42, %r41, %r1;
	mul.wide.u32 	%rd32, %r42, 16;
	add.s64 	%rd33, %rd2, %rd32;
	ld.global.v2.f64 	{%fd151, %fd152}, [%rd33];
	mul.f64 	%fd153, %fd149, %fd151;
	mul.f64 	%fd154, %fd150, %fd152;
	sub.f64 	%fd155, %fd153, %fd154;
	mul.f64 	%fd156, %fd149, %fd152;
	fma.rn.f64 	%fd157, %fd150, %fd151, %fd156;
	add.f64 	%fd203, %fd147, %fd155;
	add.f64 	%fd202, %fd148, %fd157;
	add.s32 	%r53, %r53, 4;
$L__BB4_8:
	setp.eq.s32 	%p7, %r14, 0;
	@%p7 bra 	$L__BB4_13;
	setp.eq.s32 	%p8, %r14, 1;
	@%p8 bra 	$L__BB4_11;
	add.s32 	%r43, %r53, %r25;
	mul.wide.s32 	%rd34, %r43, 16;
	add.s64 	%rd35, %rd1, %rd34;
	ld.global.v2.f64 	{%fd159, %fd160}, [%rd35];
	mad.lo.s32 	%r44, %r53, %r1, %r4;
	mul.wide.u32 	%rd36, %r44, 16;
	add.s64 	%rd37, %rd2, %rd36;
	ld.global.v2.f64 	{%fd161, %fd162}, [%rd37];
	mul.f64 	%fd163, %fd159, %fd161;
	mul.f64 	%fd164, %fd160, %fd162;
	sub.f64 	%fd165, %fd163, %fd164;
	mul.f64 	%fd166, %fd159, %fd162;
	fma.rn.f64 	%fd167, %fd160, %fd161, %fd166;
	add.f64 	%fd168, %fd203, %fd165;
	add.f64 	%fd169, %fd202, %fd167;
	ld.global.v2.f64 	{%fd170, %fd171}, [%rd35+16];
	add.s32 	%r45, %r44, %r1;
	mul.wide.u32 	%rd38, %r45, 16;
	add.s64 	%rd39, %rd2, %rd38;
	ld.global.v2.f64 	{%fd172, %fd173}, [%rd39];
	mul.f64 	%fd174, %fd170, %fd172;
	mul.f64 	%fd175, %fd171, %fd173;
	sub.f64 	%fd176, %fd174, %fd175;
	mul.f64 	%fd177, %fd170, %fd173;
	fma.rn.f64 	%fd178, %fd171, %fd172, %fd177;
	add.f64 	%fd203, %fd168, %fd176;
	add.f64 	%fd202, %fd169, %fd178;
	add.s32 	%r53, %r53, 2;
$L__BB4_11:
	and.b32  	%r46, %r1, 1;
	setp.eq.b32 	%p9, %r46, 1;
	not.pred 	%p10, %p9;
	@%p10 bra 	$L__BB4_13;
	add.s32 	%r47, %r53, %r25;
	mul.wide.s32 	%rd40, %r47, 16;
	add.s64 	%rd41, %rd1, %rd40;
	ld.global.v2.f64 	{%fd179, %fd180}, [%rd41];
	mad.lo.s32 	%r48, %r53, %r1, %r4;
	mul.wide.u32 	%rd42, %r48, 16;
	add.s64 	%rd43, %rd2, %rd42;
	ld.global.v2.f64 	{%fd181, %fd182}, [%rd43];
	mul.f64 	%fd183, %fd179, %fd181;
	mul.f64 	%fd184, %fd180, %fd182;
	sub.f64 	%fd185, %fd183, %fd184;
	mul.f64 	%fd186, %fd179, %fd182;
	fma.rn.f64 	%fd187, %fd180, %fd181, %fd186;
	add.f64 	%fd203, %fd203, %fd185;
	add.f64 	%fd202, %fd202, %fd187;
$L__BB4_13:
	mad.lo.s32 	%r49, %r3, %r1, %r4;
	cvta.to.global.u64 	%rd44, %rd3;
	mul.wide.s32 	%rd45, %r49, 16;
	add.s64 	%rd46, %rd44, %rd45;
	st.global.v2.f64 	[%rd46], {%fd203, %fd202};
$L__BB4_14:
	ret;

}


// ===== COMPILED SASS (sm_100) =====

	.target	sm_100

	.elftype	@"ET_EXEC"


//--------------------- .note.nv.tkinfo           --------------------------
	.section	.note.nv.tkinfo,"",@"SHT_NOTE"
	.sectionflags	@"SHF_NOTE_NV_TKINFO"
	.tkinfo
        /*0018*/ 	.word	0x00000002
        /*0030*/ 	.string	""
        /*0030*/ 	.string	"ptxas"
        /*0030*/ 	.string	"Cuda compilation tools, release 13.0, V13.0.88"
        /*0030*/ 	.string	"Build cuda_13.0.r13.0/compiler.36424714_0"
        /*0030*/ 	.string	"-arch sm_100 -m 64 "



//--------------------- .note.nv.cuinfo           --------------------------
	.section	.note.nv.cuinfo,"",@"SHT_NOTE"
	.sectionflags	@"SHF_NOTE_NV_CUINFO"
        /*0018*/ 	.short	0x0002
        /*001a*/ 	.short	0x0064
        /*001c*/ 	.short	0x0082
	.zero		2


//--------------------- .nv.info                  --------------------------
	.section	.nv.info,"",@"SHT_CUDA_INFO"
	.align	4


	//----- nvinfo : EIATTR_REGCOUNT
	.align		4
        /*0000*/ 	.byte	0x04, 0x2f
        /*0002*/ 	.short	(.L_1 - .L_0)
	.align		4
.L_0:
        /*0004*/ 	.word	index@(_Z15add_matrixesGPU6MatrixS_S_)
        /*0008*/ 	.word	0x00000012


	//----- nvinfo : EIATTR_FRAME_SIZE
	.align		4
.L_1:
        /*000c*/ 	.byte	0x04, 0x11
        /*000e*/ 	.short	(.L_3 - .L_2)
	.align		4
.L_2:
        /*0010*/ 	.word	index@(_Z15add_matrixesGPU6MatrixS_S_)
        /*0014*/ 	.word	0x00000000


	//----- nvinfo : EIATTR_REGCOUNT
	.align		4
.L_3:
        /*0018*/ 	.byte	0x04, 0x2f
        /*001a*/ 	.short	(.L_5 - .L_4)
	.align		4
.L_4:
        /*001c*/ 	.word	index@(_Z15sub_matrixesGPU6MatrixS_S_)
        /*0020*/ 	.word	0x00000012


	//----- nvinfo : EIATTR_FRAME_SIZE
	.align		4
.L_5:
        /*0024*/ 	.byte	0x04, 0x11
        /*0026*/ 	.short	(.L_7 - .L_6)
	.align		4
.L_6:
        /*0028*/ 	.word	index@(_Z15sub_matrixesGPU6MatrixS_S_)
        /*002c*/ 	.word	0x00000000


	//----- nvinfo : EIATTR_REGCOUNT
	.align		4
.L_7:
        /*0030*/ 	.byte	0x04, 0x2f
        /*0032*/ 	.short	(.L_9 - .L_8)
	.align		4
.L_8:
        /*0034*/ 	.word	index@(_Z20scalar_mul_matrixGPU6Matrixd)
        /*0038*/ 	.word	0x0000000a


	//----- nvinfo : EIATTR_FRAME_SIZE
	.align		4
.L_9:
        /*003c*/ 	.byte	0x04, 0x11
        /*003e*/ 	.short	(.L_11 - .L_10)
	.align		4
.L_10:
        /*0040*/ 	.word	index@(_Z20scalar_mul_matrixGPU6Matrixd)
        /*0044*/ 	.word	0x00000000


	//----- nvinfo : EIATTR_REGCOUNT
	.align		4
.L_11:
        /*0048*/ 	.byte	0x04, 0x2f
        /*004a*/ 	.short	(.L_13 - .L_12)
	.align		4
.L_12:
        /*004c*/ 	.word	index@(_Z19transpose_matrixGPU6Matrix)
        /*0050*/ 	.word	0x00000012


	//----- nvinfo : EIATTR_FRAME_SIZE
	.align		4
.L_13:
        /*0054*/ 	.byte	0x04, 0x11
        /*0056*/ 	.short	(.L_15 - .L_14)
	.align		4
.L_14:
        /*0058*/ 	.word	index@(_Z19transpose_matrixGPU6Matrix)
        /*005c*/ 	.word	0x00000000


	//----- nvinfo : EIATTR_REGCOUNT
	.align		4
.L_15:
        /*0060*/ 	.byte	0x04, 0x2f
        /*0062*/ 	.short	(.L_17 - .L_16)
	.align		4
.L_16:
        /*0064*/ 	.word	index@(_Z24matrix_multiplicationGPU6MatrixS_S_)
        /*0068*/ 	.word	0x00000022


	//----- nvinfo : EIATTR_FRAME_SIZE
	.align		4
.L_17:
        /*006c*/ 	.byte	0x04, 0x11
        /*006e*/ 	.short	(.L_19 - .L_18)
	.align		4
.L_18:
        /*0070*/ 	.word	index@(_Z24matrix_multiplicationGPU6MatrixS_S_)
        /*0074*/ 	.word	0x00000000


	//----- nvinfo : EIATTR_MIN_STACK_SIZE
	.align		4
.L_19:
        /*0078*/ 	.byte	0x04, 0x12
        /*007a*/ 	.short	(.L_21 - .L_20)
	.align		4
.L_20:
        /*007c*/ 	.word	index@(_Z24matrix_multiplicationGPU6MatrixS_S_)
        /*0080*/ 	.word	0x00000000


	//----- nvinfo : EIATTR_MIN_STACK_SIZE
	.align		4
.L_21:
        /*0084*/ 	.byte	0x04, 0x12
        /*0086*/ 	.short	(.L_23 - .L_22)
	.align		4
.L_22:
        /*0088*/ 	.word	index@(_Z19transpose_matrixGPU6Matrix)
        /*008c*/ 	.word	0x00000000


	//----- nvinfo : EIATTR_MIN_STACK_SIZE
	.align		4
.L_23:
        /*0090*/ 	.byte	0x04, 0x12
        /*0092*/ 	.short	(.L_25 - .L_24)
	.align		4
.L_24:
        /*0094*/ 	.word	index@(_Z20scalar_mul_matrixGPU6Matrixd)
        /*0098*/ 	.word	0x00000000


	//----- nvinfo : EIATTR_MIN_STACK_SIZE
	.align		4
.L_25:
        /*009c*/ 	.byte	0x04, 0x12
        /*009e*/ 	.short	(.L_27 - .L_26)
	.align		4
.L_26:
        /*00a0*/ 	.word	index@(_Z15sub_matrixesGPU6MatrixS_S_)
        /*00a4*/ 	.word	0x00000000


	//----- nvinfo : EIATTR_MIN_STACK_SIZE
	.align		4
.L_27:
        /*00a8*/ 	.byte	0x04, 0x12
        /*00aa*/ 	.short	(.L_29 - .L_28)
	.align		4
.L_28:
        /*00ac*/ 	.word	index@(_Z15add_matrixesGPU6MatrixS_S_)
        /*00b0*/ 	.word	0x00000000
.L_29:


//--------------------- .nv.compat                --------------------------
	.section	.nv.compat,"",@"SHT_CUDA_COMPAT_INFO"
	.align	4
        /*0000*/ 	.byte	0x02, 0x09, 0x00, 0x00, 0x02, 0x02, 0x01, 0x00, 0x02, 0x05, 0x05, 0x00, 0x03, 0x07, 0x01, 0x01
        /*0010*/ 	.byte	0x02, 0x03, 0x00, 0x00, 0x02, 0x06, 0x01, 0x00, 0x04, 0x0b, 0x08, 0x00, 0x01, 0x00, 0x00, 0x00
        /*0020*/ 	.byte	0x00, 0x00, 0x00, 0x00


//--------------------- .nv.info._Z24matrix_multiplicationGPU6MatrixS_S_ --------------------------
	.section	.nv.info._Z24matrix_multiplicationGPU6MatrixS_S_,"",@"SHT_CUDA_INFO"
	.sectionflags	@""
	.align	4


	//----- nvinfo : EIATTR_CUDA_API_VERSION
	.align		4
        /*0000*/ 	.byte	0x04, 0x37
        /*0002*/ 	.short	(.L_31 - .L_30)
.L_30:
        /*0004*/ 	.word	0x00000082


	//----- nvinfo : EIATTR_KPARAM_INFO
	.align		4
.L_31:
        /*0008*/ 	.byte	0x04, 0x17
        /*000a*/ 	.short	(.L_33 - .L_32)
.L_32:
        /*000c*/ 	.word	0x00000000
        /*0010*/ 	.short	0x0002
        /*0012*/ 	.short	0x0020
        /*0014*/ 	.byte	0x00, 0xf0, 0x41, 0x00


	//----- nvinfo : EIATTR_KPARAM_INFO
	.align		4
.L_33:
        /*0018*/ 	.byte	0x04, 0x17
        /*001a*/ 	.short	(.L_35 - .L_34)
.L_34:
        /*001c*/ 	.word	0x00000000
        /*0020*/ 	.short	0x0001
        /*0022*/ 	.short	0x0010
        /*0024*/ 	.byte	0x00, 0xf0, 0x41, 0x00


	//----- nvinfo : EIATTR_KPARAM_INFO
	.align		4
.L_35:
        /*0028*/ 	.byte	0x04, 0x17
        /*002a*/ 	.short	(.L_37 - .L_36)
.L_36:
        /*002c*/ 	.word	0x00000000
        /*0030*/ 	.short	0x0000
        /*0032*/ 	.short	0x0000
        /*0034*/ 	.byte	0x00, 0xf0, 0x41, 0x00


	//----- nvinfo : EIATTR_SPARSE_MMA_MASK
	.align		4
.L_37:
        /*0038*/ 	.byte	0x03, 0x50
        /*003a*/ 	.short	0x0000


	//----- nvinfo : EIATTR_MAXREG_COUNT
	.align		4
        /*003c*/ 	.byte	0x03, 0x1b
        /*003e*/ 	.short	0x00ff


	//----- nvinfo : EIATTR_MERCURY_ISA_VERSION
	.align		4
        /*0040*/ 	.byte	0x03, 0x5f
        /*0042*/ 	.short	0x0101


	//----- nvinfo : EIATTR_VRC_CTA_INIT_COUNT
	.align		4
        /*0044*/ 	.byte	0x02, 0x4a
	.zero		1
	.zero		1


	//----- nvinfo : EIATTR_EXIT_INSTR_OFFSETS
	.align		4
        /*0048*/ 	.byte	0x04, 0x1c
        /*004a*/ 	.short	(.L_39 - .L_38)


	//   ....[0]....
.L_38:
        /*004c*/ 	.word	0x00000070


	//   ....[1]....
        /*0050*/ 	.word	0x00000e90


	//----- nvinfo : EIATTR_CBANK_PARAM_SIZE
	.align		4
.L_39:
        /*0054*/ 	.byte	0x03, 0x19
        /*0056*/ 	.short	0x0030


	//----- nvinfo : EIATTR_PARAM_CBANK
	.align		4
        /*0058*/ 	.byte	0x04, 0x0a
        /*005a*/ 	.short	(.L_41 - .L_40)
	.align		4
.L_40:
        /*005c*/ 	.word	index@(.nv.constant0._Z24matrix_multiplicationGPU6MatrixS_S_)
        /*0060*/ 	.short	0x0380
        /*0062*/ 	.short	0x0030


	//----- nvinfo : EIATTR_SW_WAR
	.align		4
.L_41:
        /*0064*/ 	.byte	0x04, 0x36
        /*0066*/ 	.short	(.L_43 - .L_42)
.L_42:
        /*0068*/ 	.word	0x00000008
.L_43:


//--------------------- .nv.info._Z19transpose_matrixGPU6Matrix --------------------------
	.section	.nv.info._Z19transpose_matrixGPU6Matrix,"",@"SHT_CUDA_INFO"
	.sectionflags	@""
	.align	4


	//----- nvinfo : EIATTR_CUDA_API_VERSION
	.align		4
        /*0000*/ 	.byte	0x04, 0x37
        /*0002*/ 	.short	(.L_45 - .L_44)
.L_44:
        /*0004*/ 	.word	0x00000082


	//----- nvinfo : EIATTR_KPARAM_INFO
	.align		4
.L_45:
        /*0008*/ 	.byte	0x04, 0x17
        /*000a*/ 	.short	(.L_47 - .L_46)
.L_46:
        /*000c*/ 	.word	0x00000000
        /*0010*/ 	.short	0x0000
        /*0012*/ 	.short	0x0000
        /*0014*/ 	.byte	0x00, 0xf0, 0x41, 0x00


	//----- nvinfo : EIATTR_SPARSE_MMA_MASK
	.align		4
.L_47:
        /*0018*/ 	.byte	0x03, 0x50
        /*001a*/ 	.short	0x0000


	//----- nvinfo : EIATTR_MAXREG_COUNT
	.align		4
        /*001c*/ 	.byte	0x03, 0x1b
        /*001e*/ 	.short	0x00ff


	//----- nvinfo : EIATTR_MERCURY_ISA_VERSION
	.align		4
        /*0020*/ 	.byte	0x03, 0x5f
        /*0022*/ 	.short	0x0101


	//----- nvinfo : EIATTR_VRC_CTA_INIT_COUNT
	.align		4
        /*0024*/ 	.byte	0x02, 0x4a
	.zero		1
	.zero		1


	//----- nvinfo : EIATTR_EXIT_INSTR_OFFSETS
	.align		4
        /*0028*/ 	.byte	0x04, 0x1c
        /*002a*/ 	.short	(.L_49 - .L_48)


	//   ....[0]....
.L_48:
        /*002c*/ 	.word	0x00000070


	//   ....[1]....
        /*0030*/ 	.word	0x000001e0


	//   ....[2]....
        /*0034*/ 	.word	0x00000290


	//----- nvinfo : EIATTR_CBANK_PARAM_SIZE
	.align		4
.L_49:
        /*0038*/ 	.byte	0x03, 0x19
        /*003a*/ 	.short	0x0010


	//----- nvinfo : EIATTR_PARAM_CBANK
	.align		4
        /*003c*/ 	.byte	0x04, 0x0a
        /*003e*/ 	.short	(.L_51 - .L_50)
	.align		4
.L_50:
        /*0040*/ 	.word	index@(.nv.constant0._Z19transpose_matrixGPU6Matrix)
        /*0044*/ 	.short	0x0380
        /*0046*/ 	.short	0x0010


	//----- nvinfo : EIATTR_SW_WAR
	.align		4
.L_51:
        /*0048*/ 	.byte	0x04, 0x36
        /*004a*/ 	.short	(.L_53 - .L_52)
.L_52:
        /*004c*/ 	.word	0x00000008
.L_53:


//--------------------- .nv.info._Z20scalar_mul_matrixGPU6Matrixd --------------------------
	.section	.nv.info._Z20scalar_mul_matrixGPU6Matrixd,"",@"SHT_CUDA_INFO"
	.sectionflags	@""
	.align	4


	//----- nvinfo : EIATTR_CUDA_API_VERSION
	.align		4
        /*0000*/ 	.byte	0x04, 0x37
        /*0002*/ 	.short	(.L_55 - .L_54)
.L_54:
        /*0004*/ 	.word	0x00000082


	//----- nvinfo : EIATTR_KPARAM_INFO
	.align		4
.L_55:
        /*0008*/ 	.byte	0x04, 0x17
        /*000a*/ 	.short	(.L_57 - .L_56)
.L_56:
        /*000c*/ 	.word	0x00000000
        /*0010*/ 	.short	0x0001
        /*0012*/ 	.short	0x0010
        /*0014*/ 	.byte	0x00, 0xf0, 0x21, 0x00


	//----- nvinfo : EIATTR_KPARAM_INFO
	.align		4
.L_57:
        /*0018*/ 	.byte	0x04, 0x17
        /*001a*/ 	.short	(.L_59 - .L_58)
.L_58:
        /*001c*/ 	.word	0x00000000
        /*0020*/ 	.short	0x0000
        /*0022*/ 	.short	0x0000
        /*0024*/ 	.byte	0x00, 0xf0, 0x41, 0x00


	//----- nvinfo : EIATTR_SPARSE_MMA_MASK
	.align		4
.L_59:
        /*0028*/ 	.byte	0x03, 0x50
        /*002a*/ 	.short	0x0000


	//----- nvinfo : EIATTR_MAXREG_COUNT
	.align		4
        /*002c*/ 	.byte	0x03, 0x1b
        /*002e*/ 	.short	0x00ff


	//----- nvinfo : EIATTR_MERCURY_ISA_VERSION
	.align		4
        /*0030*/ 	.byte	0x03, 0x5f
        /*0032*/ 	.short	0x0101


	//----- nvinfo : EIATTR_VRC_CTA_INIT_COUNT
	.align		4
        /*0034*/ 	.byte	0x02, 0x4a
	.zero		1
	.zero		1


	//----- nvinfo : EIATTR_EXIT_INSTR_OFFSETS
	.align		4
        /*0038*/ 	.byte	0x04, 0x1c
        /*003a*/ 	.short	(.L_61 - .L_60)


	//   ....[0]....
.L_60:
        /*003c*/ 	.word	0x00000070


	//   ....[1]....
        /*0040*/ 	.word	0x00000100


	//----- nvinfo : EIATTR_CBANK_PARAM_SIZE
	.align		4
.L_61:
        /*0044*/ 	.byte	0x03, 0x19
        /*0046*/ 	.short	0x0018


	//----- nvinfo : EIATTR_PARAM_CBANK
	.align		4
        /*0048*/ 	.byte	0x04, 0x0a
        /*004a*/ 	.short	(.L_63 - .L_62)
	.align		4
.L_62:
        /*004c*/ 	.word	index@(.nv.constant0._Z20scalar_mul_matrixGPU6Matrixd)
        /*0050*/ 	.short	0x0380
        /*0052*/ 	.short	0x0018


	//----- nvinfo : EIATTR_SW_WAR
	.align		4
.L_63:
        /*0054*/ 	.byte	0x04, 0x36
        /*0056*/ 	.short	(.L_65 - .L_64)
.L_64:
        /*0058*/ 	.word	0x00000008
.L_65:


//--------------------- .nv.info._Z15sub_matrixesGPU6MatrixS_S_ --------------------------
	.section	.nv.info._Z15sub_matrixesGPU6MatrixS_S_,"",@"SHT_CUDA_INFO"
	.sectionflags	@""
	.align	4


	//----- nvinfo : EIATTR_CUDA_API_VERSION
	.align		4
        /*0000*/ 	.byte	0x04, 0x37
        /*0002*/ 	.short	(.L_67 - .L_66)
.L_66:
        /*0004*/ 	.word	0x00000082


	//----- nvinfo : EIATTR_KPARAM_INFO
	.align		4
.L_67:
        /*0008*/ 	.byte	0x04, 0x17
        /*000a*/ 	.short	(.L_69 - .L_68)
.L_68:
        /*000c*/ 	.word	0x00000000
        /*0010*/ 	.short	0x0002
        /*0012*/ 	.short	0x0020
        /*0014*/ 	.byte	0x00, 0xf0, 0x41, 0x00


	//----- nvinfo : EIATTR_KPARAM_INFO
	.align		4
.L_69:
        /*0018*/ 	.byte	0x04, 0x17
        /*001a*/ 	.short	(.L_71 - .L_70)
.L_70:
        /*001c*/ 	.word	0x00000000
        /*0020*/ 	.short	0x0001
        /*0022*/ 	.short	0x0010
        /*0024*/ 	.byte	0x00, 0xf0, 0x41, 0x00


	//----- nvinfo : EIATTR_KPARAM_INFO
	.align		4
.L_71:
        /*0028*/ 	.byte	0x04, 0x17
        /*002a*/ 	.short	(.L_73 - .L_72)
.L_72:
        /*002c*/ 	.word	0x00000000
        /*0030*/ 	.short	0x0000
        /*0032*/ 	.short	0x0000
        /*0034*/ 	.byte	0x00, 0xf0, 0x41, 0x00


	//----- nvinfo : EIATTR_SPARSE_MMA_MASK
	.align		4
.L_73:
        /*0038*/ 	.byte	0x03, 0x50
        /*003a*/ 	.short	0x0000


	//----- nvinfo : EIATTR_MAXREG_COUNT
	.align		4
        /*003c*/ 	.byte	0x03, 0x1b
        /*003e*/ 	.short	0x00ff


	//----- nvinfo : EIATTR_MERCURY_ISA_VERSION
	.align		4
        /*0040*/ 	.byte	0x03, 0x5f
        /*0042*/ 	.short	0x0101


	//----- nvinfo : EIATTR_VRC_CTA_INIT_COUNT
	.align		4
        /*0044*/ 	.byte	0x02, 0x4a
	.zero		1
	.zero		1


	//----- nvinfo : EIATTR_EXIT_INSTR_OFFSETS
	.align		4
        /*0048*/ 	.byte	0x04, 0x1c
        /*004a*/ 	.short	(.L_75 - .L_74)


	//   ....[0]....
.L_74:
        /*004c*/ 	.word	0x00000070


	//   ....[1]....
        /*0050*/ 	.word	0x00000140


	//----- nvinfo : EIATTR_CBANK_PARAM_SIZE
	.align		4
.L_75:
        /*0054*/ 	.byte	0x03, 0x19
        /*0056*/ 	.short	0x0030


	//----- nvinfo : EIATTR_PARAM_CBANK
	.align		4
        /*0058*/ 	.byte	0x04, 0x0a
        /*005a*/ 	.short	(.L_77 - .L_76)
	.align		4
.L_76:
        /*005c*/ 	.word	index@(.nv.constant0._Z15sub_matrixesGPU6MatrixS_S_)
        /*0060*/ 	.short	0x0380
        /*0062*/ 	.short	0x0030


	//----- nvinfo : EIATTR_SW_WAR
	.align		4
.L_77:
        /*0064*/ 	.byte	0x04, 0x36
        /*0066*/ 	.short	(.L_79 - .L_78)
.L_78:
        /*0068*/ 	.word	0x00000008
.L_79:


//--------------------- .nv.info._Z15add_matrixesGPU6MatrixS_S_ --------------------------
	.section	.nv.info._Z15add_matrixesGPU6MatrixS_S_,"",@"SHT_CUDA_INFO"
	.sectionflags	@""
	.align	4


	//----- nvinfo : EIATTR_CUDA_API_VERSION
	.align		4
        /*0000*/ 	.byte	0x04, 0x37
        /*0002*/ 	.short	(.L_81 - .L_80)
.L_80:
        /*0004*/ 	.word	0x00000082


	//----- nvinfo : EIATTR_KPARAM_INFO
	.align		4
.L_81:
        /*0008*/ 	.byte	0x04, 0x17
        /*000a*/ 	.short	(.L_83 - .L_82)
.L_82:
        /*000c*/ 	.word	0x00000000
        /*0010*/ 	.short	0x0002
        /*0012*/ 	.short	0x0020
        /*0014*/ 	.byte	0x00, 0xf0, 0x41, 0x00


	//----- nvinfo : EIATTR_KPARAM_INFO
	.align		4
.L_83:
        /*0018*/ 	.byte	0x04, 0x17
        /*001a*/ 	.short	(.L_85 - .L_84)
.L_84:
        /*001c*/ 	.word	0x00000000
        /*0020*/ 	.short	0x0001
        /*0022*/ 	.short	0x0010
        /*0024*/ 	.byte	0x00, 0xf0, 0x41, 0x00


	//----- nvinfo : EIATTR_KPARAM_INFO
	.align		4
.L_85:
        /*0028*/ 	.byte	0x04, 0x17
        /*002a*/ 	.short	(.L_87 - .L_86)
.L_86:
        /*002c*/ 	.word	0x00000000
        /*0030*/ 	.short	0x0000
        /*0032*/ 	.short	0x0000
        /*0034*/ 	.byte	0x00, 0xf0, 0x41, 0x00


	//----- nvinfo : EIATTR_SPARSE_MMA_MASK
	.align		4
.L_87:
        /*0038*/ 	.byte	0x03, 0x50
        /*003a*/ 	.short	0x0000


	//----- nvinfo : EIATTR_MAXREG_COUNT
	.align		4
        /*003c*/ 	.byte	0x03, 0x1b
        /*003e*/ 	.short	0x00ff


	//----- nvinfo : EIATTR_MERCURY_ISA_VERSION
	.align		4
        /*0040*/ 	.byte	0x03, 0x5f
        /*0042*/ 	.short	0x0101


	//----- nvinfo : EIATTR_VRC_CTA_INIT_COUNT
	.align		4
        /*0044*/ 	.byte	0x02, 0x4a
	.zero		1
	.zero		1


	//----- nvinfo : EIATTR_EXIT_INSTR_OFFSETS
	.align		4
        /*0048*/ 	.byte	0x04, 0x1c
        /*004a*/ 	.short	(.L_89 - .L_88)


	//   ....[0]....
.L_88:
        /*004c*/ 	.word	0x00000070


	//   ....[1]....
        /*0050*/ 	.word	0x00000140


	//----- nvinfo : EIATTR_CBANK_PARAM_SIZE
	.align		4
.L_89:
        /*0054*/ 	.byte	0x03, 0x19
        /*0056*/ 	.short	0x0030


	//----- nvinfo : EIATTR_PARAM_CBANK
	.align		4
        /*0058*/ 	.byte	0x04, 0x0a
        /*005a*/ 	.short	(.L_91 - .L_90)
	.align		4
.L_90:
        /*005c*/ 	.word	index@(.nv.constant0._Z15add_matrixesGPU6MatrixS_S_)
        /*0060*/ 	.short	0x0380
        /*0062*/ 	.short	0x0030


	//----- nvinfo : EIATTR_SW_WAR
	.align		4
.L_91:
        /*0064*/ 	.byte	0x04, 0x36
        /*0066*/ 	.short	(.L_93 - .L_92)
.L_92:
        /*0068*/ 	.word	0x00000008
.L_93:


//--------------------- .nv.callgraph             --------------------------
	.section	.nv.callgraph,"",@"SHT_CUDA_CALLGRAPH"
	.align	4
	.sectionentsize	8
	.align		4
        /*0000*/ 	.word	0x00000000
	.align		4
        /*0004*/ 	.word	0xffffffff
	.align		4
        /*0008*/ 	.word	0x00000000
	.align		4
        /*000c*/ 	.word	0xfffffffe
	.align		4
        /*0010*/ 	.word	0x00000000
	.align		4
        /*0014*/ 	.word	0xfffffffd
	.align		4
        /*0018*/ 	.word	0x00000000
	.align		4
        /*001c*/ 	.word	0xfffffffc


//--------------------- .text._Z24matrix_multiplicationGPU6MatrixS_S_ --------------------------
	.section	.text._Z24matrix_multiplicationGPU6MatrixS_S_,"ax",@progbits
	.align	128
        .global         _Z24matrix_multiplicationGPU6MatrixS_S_
        .type           _Z24matrix_multiplicationGPU6MatrixS_S_,@function
        .size           _Z24matrix_multiplicationGPU6MatrixS_S_,(.L_x_10 - _Z24matrix_multiplicationGPU6MatrixS_S_)
        .other          _Z24matrix_multiplicationGPU6MatrixS_S_,@"STO_CUDA_ENTRY STV_DEFAULT"
_Z24matrix_multiplicationGPU6MatrixS_S_:
.text._Z24matrix_multiplicationGPU6MatrixS_S_:
[----:B------:R-:W-:Y:S01]  /*0000*/  LDC R1, c[0x0][0x37c] ;  /* 0x0000df00ff017b82 */ /* 0x000fe20000000800 */
[----:B------:R-:W0:Y:S07]  /*0010*/  S2R R3, SR_TID.X ;  /* 0x0000000000037919 */ /* 0x000e2e0000002100 */
[----:B------:R-:W0:Y:S01]  /*0020*/  S2UR UR4, SR_CTAID.X ;  /* 0x00000000000479c3 */ /* 0x000e220000002500 */
[----:B------:R-:W1:Y:S07]  /*0030*/  LDCU UR5, c[0x0][0x384] ;  /* 0x00007080ff0577ac */ /* 0x000e6e0008000800 */
[----:B------:R-:W0:Y:S02]  /*0040*/  LDC R0, c[0x0][0x360] ;  /* 0x0000d800ff007b82 */ /* 0x000e240000000800 */
[----:B0-----:R-:W-:-:S05]  /*0050*/  IMAD R0, R0, UR4, R3 ;  /* 0x0000000400007c24 */ /* 0x001fca000f8e0203 */
[----:B-1----:R-:W-:-:S13]  /*0060*/  ISETP.GE.U32.AND P0, PT, R0, UR5, PT ;  /* 0x0000000500007c0c */ /* 0x002fda000bf06070 */
[----:B------:R-:W-:Y:S05]  /*0070*/  @P0 EXIT ;  /* 0x000000000000094d */ /* 0x000fea0003800000 */
[----:B------:R-:W0:Y:S01]  /*0080*/  LDCU UR7, c[0x0][0x380] ;  /* 0x00007000ff0777ac */ /* 0x000e220008000800 */
[----:B------:R-:W-:Y:S01]  /*0090*/  CS2R R6, SRZ ;  /* 0x0000000000067805 */ /* 0x000fe2000001ff00 */
[----:B------:R-:W1:Y:S01]  /*00a0*/  LDCU.64 UR8, c[0x0][0x358] ;  /* 0x00006b00ff0877ac */ /* 0x000e620008000a00 */
[----:B0-----:R-:W0:Y:S01]  /*00b0*/  I2F.U32.RP R4, UR7 ;  /* 0x0000000700047d06 */ /* 0x001e220008209000 */
[----:B------:R-:W-:Y:S01]  /*00c0*/  ISETP.NE.U32.AND P2, PT, RZ, UR7, PT ;  /* 0x00000007ff007c0c */ /* 0x000fe2000bf45070 */
[----:B------:R-:W-:-:S06]  /*00d0*/  UISETP.GE.AND UP0, UPT, UR7, 0x1, UPT ;  /* 0x000000010700788c */ /* 0x000fcc000bf06270 */
[----:B0-----:R-:W0:Y:S02]  /*00e0*/  MUFU.RCP R4, R4 ;  /* 0x0000000400047308 */ /* 0x001e240000001000 */
[----:B0-----:R-:W-:-:S06]  /*00f0*/  IADD3 R2, PT, PT, R4, 0xffffffe, RZ ;  /* 0x0ffffffe04027810 */ /* 0x001fcc0007ffe0ff */
[----:B------:R0:W2:Y:S02]  /*0100*/  F2I.FTZ.U32.TRUNC.NTZ R3, R2 ;  /* 0x0000000200037305 */ /* 0x0000a4000021f000 */
[----:B0-----:R-:W-:Y:S01]  /*0110*/  HFMA2 R2, -RZ, RZ, 0, 0 ;  /* 0x00000000ff027431 */ /* 0x001fe200000001ff */
[----:B--2---:R-:W-:-:S05]  /*0120*/  IADD3 R5, PT, PT, RZ, -R3, RZ ;  /* 0x80000003ff057210 */ /* 0x004fca0007ffe0ff */
[----:B------:R-:W-:-:S04]  /*0130*/  IMAD R5, R5, UR7, RZ ;  /* 0x0000000705057c24 */ /* 0x000fc8000f8e02ff */
[----:B------:R-:W-:-:S06]  /*0140*/  IMAD.HI.U32 R3, R3, R5, R2 ;  /* 0x0000000503037227 */ /* 0x000fcc00078e0002 */
[----:B------:R-:W-:-:S05]  /*0150*/  IMAD.HI.U32 R3, R3, R0, RZ ;  /* 0x0000000003037227 */ /* 0x000fca00078e00ff */
[----:B------:R-:W-:-:S05]  /*0160*/  IADD3 R5, PT, PT, -R3, RZ, RZ ;  /* 0x000000ff03057210 */ /* 0x000fca0007ffe1ff */
[----:B------:R-:W-:-:S05]  /*0170*/  IMAD R5, R5, UR7, R0 ;  /* 0x0000000705057c24 */ /* 0x000fca000f8e0200 */
[----:B------:R-:W-:-:S13]  /*0180*/  ISETP.GE.U32.AND P0, PT, R5, UR7, PT ;  /* 0x0000000705007c0c */ /* 0x000fda000bf06070 */
[----:B------:R-:W-:Y:S02]  /*0190*/  @P0 IADD3 R5, PT, PT, R5, -UR7, RZ ;  /* 0x8000000705050c10 */ /* 0x000fe4000fffe0ff */
[----:B------:R-:W-:Y:S02]  /*01a0*/  @P0 IADD3 R3, PT, PT, R3, 0x1, RZ ;  /* 0x0000000103030810 */ /* 0x000fe40007ffe0ff */
[----:B------:R-:W-:-:S13]  /*01b0*/  ISETP.GE.U32.AND P1, PT, R5, UR7, PT ;  /* 0x0000000705007c0c */ /* 0x000fda000bf26070 */
[----:B------:R-:W-:Y:S02]  /*01c0*/  @P1 IADD3 R3, PT, PT, R3, 0x1, RZ ;  /* 0x0000000103031810 */ /* 0x000fe40007ffe0ff */
[----:B------:R-:W-:-:S04]  /*01d0*/  @!P2 LOP3.LUT R3, RZ, UR7, RZ, 0x33, !PT ;  /* 0x00000007ff03ac12 */ /* 0x000fc8000f8e33ff */
[----:B------:R-:W-:-:S05]  /*01e0*/  IADD3 R5, PT, PT, -R3, RZ, RZ ;  /* 0x000000ff03057210 */ /* 0x000fca0007ffe1ff */
[----:B------:R-:W-:Y:S01]  /*01f0*/  IMAD R2, R5, UR7, R0 ;  /* 0x0000000705027c24 */ /* 0x000fe2000f8e0200 */
[----:B------:R-:W-:Y:S01]  /*0200*/  CS2R R4, SRZ ;  /* 0x0000000000047805 */ /* 0x000fe2000001ff00 */
[----:B-1----:R-:W-:Y:S06]  /*0210*/  BRA.U !UP0, `(.L_x_0) ;  /* 0x0000000d080c7547 */ /* 0x002fec000b800000 */
[----:B------:R-:W-:Y:S01]  /*0220*/  UISETP.GE.U32.AND UP0, UPT, UR7, 0x8, UPT ;  /* 0x000000080700788c */ /* 0x000fe2000bf06070 */
[----:B------:R-:W-:Y:S02]  /*0230*/  MOV R0, RZ ;  /* 0x000000ff00007202 */ /* 0x000fe40000000f00 */
[----:B------:R-:W-:Y:S02]  /*0240*/  CS2R R4, SRZ ;  /* 0x0000000000047805 */ /* 0x000fe4000001ff00 */
[----:B------:R-:W-:Y:S01]  /*0250*/  CS2R R6, SRZ ;  /* 0x0000000000067805 */ /* 0x000fe2000001ff00 */
[----:B------:R-:W-:-:S03]  /*0260*/  ULOP3.LUT UR4, UR7, 0x7, URZ, 0xc0, !UPT ;  /* 0x0000000707047892 */ /* 0x000fc6000f8ec0ff */
[----:B------:R-:W-:Y:S09]  /*0270*/  BRA.U !UP0, `(.L_x_1) ;  /* 0x0000000508747547 */ /* 0x000ff2000b800000 */
[----:B------:R-:W0:Y:S01]  /*0280*/  LDC.64 R22, c[0x0][0x388] ;  /* 0x0000e200ff167b82 */ /* 0x000e220000000a00 */
[----:B------:R-:W-:Y:S01]  /*0290*/  ULOP3.LUT UR5, UR7, 0x7ffffff8, URZ, 0xc0, !UPT ;  /* 0x7ffffff807057892 */ /* 0x000fe2000f8ec0ff */
[----:B------:R-:W-:Y:S02]  /*02a0*/  MOV R0, RZ ;  /* 0x000000ff00007202 */ /* 0x000fe40000000f00 */
[----:B------:R-:W-:Y:S01]  /*02b0*/  CS2R R4, SRZ ;  /* 0x0000000000047805 */ /* 0x000fe2000001ff00 */
[----:B------:R-:W-:-:S03]  /*02c0*/  UIADD3 UR6, UPT, UPT, -UR5, URZ, URZ ;  /* 0x000000ff05067290 */ /* 0x000fc6000fffe1ff */
[----:B------:R-:W1:Y:S09]  /*02d0*/  LDC.64 R20, c[0x0][0x398] ;  /* 0x0000e600ff147b82 */ /* 0x000e720000000a00 */
.L_x_2:
[----:B------:R-:W-:Y:S02]  /*02e0*/  IMAD R19, R0, UR7, R2 ;  /* 0x0000000700137c24 */ /* 0x000fe4000f8e0202 */
[----:B------:R-:W-:Y:S02]  /*02f0*/  IMAD R17, R3, UR7, R0 ;  /* 0x0000000703117c24 */ /* 0x000fe4000f8e0200 */
[----:B-1----:R-:W-:-:S04]  /*0300*/  IMAD.WIDE.U32 R28, R19, 0x10, R20 ;  /* 0x00000010131c7825 */ /* 0x002fc800078e0014 */
[----:B0-----:R-:W-:Y:S01]  /*0310*/  IMAD.WIDE R16, R17, 0x10, R22 ;  /* 0x0000001011107825 */ /* 0x001fe200078e0216 */
[----:B------:R-:W2:Y:S04]  /*0320*/  LDG.E.128 R8, desc[UR8][R28.64] ;  /* 0x000000081c087981 */ /* 0x000ea8000c1e1d00 */
[----:B------:R-:W2:Y:S01]  /*0330*/  LDG.E.128 R12, desc[UR8][R16.64] ;  /* 0x00000008100c7981 */ /* 0x000ea2000c1e1d00 */
[----:B------:R-:W-:Y:S01]  /*0340*/  IADD3 R18, PT, PT, R19, UR7, RZ ;  /* 0x0000000713127c10 */ /* 0x000fe2000fffe0ff */
[-C--:B--2---:R-:W-:Y:S02]  /*0350*/  DMUL R26, R14, R10.reuse ;  /* 0x0000000a0e1a7228 */ /* 0x084fe40000000000 */
[----:B------:R-:W-:-:S06]  /*0360*/  DMUL R24, R12, R10 ;  /* 0x0000000a0c187228 */ /* 0x000fcc0000000000 */
[-C--:B------:R-:W-:Y:S01]  /*0370*/  DFMA R26, R12, R8.reuse, -R26 ;  /* 0x000000080c1a722b */ /* 0x080fe2000000081a */
[C---:B------:R-:W-:Y:S01]  /*0380*/  IMAD.WIDE.U32 R12, R18.reuse, 0x10, R20 ;  /* 0x00000010120c7825 */ /* 0x040fe200078e0014 */
[----:B------:R-:W-:Y:S01]  /*0390*/  DFMA R24, R14, R8, R24 ;  /* 0x000000080e18722b */ /* 0x000fe20000000018 */
[----:B------:R-:W2:Y:S04]  /*03a0*/  LDG.E.128 R8, desc[UR8][R16.64+0x10] ;  /* 0x0000100810087981 */ /* 0x000ea8000c1e1d00 */
[----:B------:R-:W2:Y:S01]  /*03b0*/  LDG.E.128 R12, desc[UR8][R12.64] ;  /* 0x000000080c0c7981 */ /* 0x000ea2000c1e1d00 */
[----:B------:R-:W-:Y:S01]  /*03c0*/  DADD R26, R26, R4 ;  /* 0x000000001a1a7229 */ /* 0x000fe20000000004 */
[----:B------:R-:W-:Y:S01]  /*03d0*/  IADD3 R18, PT, PT, R18, UR7, RZ ;  /* 0x0000000712127c10 */ /* 0x000fe2000fffe0ff */
[----:B------:R-:W-:-:S02]  /*03e0*/  DADD R24, R24, R6 ;  /* 0x0000000018187229 */ /* 0x000fc40000000006 */
[-C--:B--2---:R-:W-:Y:S02]  /*03f0*/  DMUL R6, R10, R14.reuse ;  /* 0x0000000e0a067228 */ /* 0x084fe40000000000 */
[----:B------:R-:W-:-:S06]  /*0400*/  DMUL R4, R8, R14 ;  /* 0x0000000e08047228 */ /* 0x000fcc0000000000 */
[-C--:B------:R-:W-:Y:S01]  /*0410*/  DFMA R14, R8, R12.reuse, -R6 ;  /* 0x0000000c080e722b */ /* 0x080fe20000000806 */
[C---:B------:R-:W-:Y:S01]  /*0420*/  IMAD.WIDE.U32 R8, R18.reuse, 0x10, R20 ;  /* 0x0000001012087825 */ /* 0x040fe200078e0014 */
[----:B------:R-:W-:Y:S02]  /*0430*/  DFMA R12, R10, R12, R4 ;  /* 0x0000000c0a0c722b */ /* 0x000fe40000000004 */
[----:B------:R-:W2:Y:S04]  /*0440*/  LDG.E.128 R4, desc[UR8][R16.64+0x20] ;  /* 0x0000200810047981 */ /* 0x000ea8000c1e1d00 */
[----:B------:R-:W2:Y:S01]  /*0450*/  LDG.E.128 R8, desc[UR8][R8.64] ;  /* 0x0000000808087981 */ /* 0x000ea2000c1e1d00 */
[----:B------:R-:W-:Y:S02]  /*0460*/  DADD R14, R26, R14 ;  /* 0x000000001a0e7229 */ /* 0x000fe4000000000e */
[----:B------:R-:W-:Y:S01]  /*0470*/  DADD R24, R24, R12 ;  /* 0x0000000018187229 */ /* 0x000fe2000000000c */
[----:B------:R-:W-:Y:S01]  /*0480*/  IADD3 R12, PT, PT, R18, UR7, RZ ;  /* 0x00000007120c7c10 */ /* 0x000fe2000fffe0ff */
[----:B--2---:R-:W-:-:S02]  /*0490*/  DMUL R28, R6, R10 ;  /* 0x0000000a061c7228 */ /* 0x004fc40000000000 */
[----:B------:R-:W-:Y:S02]  /*04a0*/  DMUL R26, R4, R10 ;  /* 0x0000000a041a7228 */ /* 0x000fe40000000000 */
[----:B------:R-:W-:-:S04]  /*04b0*/  IMAD.WIDE.U32 R10, R12, 0x10, R20 ;  /* 0x000000100c0a7825 */ /* 0x000fc800078e0014 */
[-C--:B------:R-:W-:Y:S02]  /*04c0*/  DFMA R18, R4, R8.reuse, -R28 ;  /* 0x000000080412722b */ /* 0x080fe4000000081c */
[----:B------:R-:W-:Y:S01]  /*04d0*/  DFMA R26, R6, R8, R26 ;  /* 0x00000008061a722b */ /* 0x000fe2000000001a */
[----:B------:R-:W2:Y:S04]  /*04e0*/  LDG.E.128 R4, desc[UR8][R16.64+0x30] ;  /* 0x0000300810047981 */ /* 0x000ea8000c1e1d00 */
[----:B------:R-:W2:Y:S01]  /*04f0*/  LDG.E.128 R8, desc[UR8][R10.64] ;  /* 0x000000080a087981 */ /* 0x000ea2000c1e1d00 */
[----:B------:R-:W-:Y:S01]  /*0500*/  IADD3 R12, PT, PT, R12, UR7, RZ ;  /* 0x000000070c0c7c10 */ /* 0x000fe2000fffe0ff */
[----:B------:R-:W-:Y:S02]  /*0510*/  DADD R14, R14, R18 ;  /* 0x000000000e0e7229 */ /* 0x000fe40000000012 */
[----:B------:R-:W-:-:S02]  /*0520*/  DADD R24, R24, R26 ;  /* 0x0000000018187229 */ /* 0x000fc4000000001a */
[-C--:B--2---:R-:W-:Y:S02]  /*0530*/  DMUL R18, R6, R10.reuse ;  /* 0x0000000a06127228 */ /* 0x084fe40000000000 */
[----:B------:R-:W-:Y:S01]  /*0540*/  DMUL R26, R4, R10 ;  /* 0x0000000a041a7228 */ /* 0x000fe20000000000 */
[----:B------:R-:W-:-:S05]  /*0550*/  IMAD.WIDE.U32 R10, R12, 0x10, R20 ;  /* 0x000000100c0a7825 */ /* 0x000fca00078e0014 */
        /* <DEDUP_REMOVED lines=14> */
[----:B------:R-:W-:Y:S02]  /*0640*/  IADD3 R12, PT, PT, R12, UR7, RZ ;  /* 0x000000070c0c7c10 */ /* 0x000fe4000fffe0ff */
[----:B------:R-:W-:-:S02]  /*0650*/  DADD R24, R24, R26 ;  /* 0x0000000018187229 */ /* 0x000fc4000000001a */
[----:B------:R-:W-:Y:S02]  /*0660*/  DADD R14, R14, R18 ;  /* 0x000000000e0e7229 */ /* 0x000fe40000000012 */
[-C--:B--2---:R-:W-:Y:S02]  /*0670*/  DMUL R28, R6, R10.reuse ;  /* 0x0000000a061c7228 */ /* 0x084fe40000000000 */
[----:B------:R-:W-:Y:S01]  /*0680*/  DMUL R26, R4, R10 ;  /* 0x0000000a041a7228 */ /* 0x000fe20000000000 */
[----:B------:R-:W-:-:S05]  /*0690*/  IMAD.WIDE.U32 R10, R12, 0x10, R20 ;  /* 0x000000100c0a7825 */ /* 0x000fca00078e0014 */
[-C--:B------:R-:W-:Y:S02]  /*06a0*/  DFMA R28, R4, R8.reuse, -R28 ;  /* 0x00000008041c722b */ /* 0x080fe4000000081c */
[----:B------:R-:W-:Y:S01]  /*06b0*/  DFMA R26, R6, R8, R26 ;  /* 0x00000008061a722b */ /* 0x000fe2000000001a */
[----:B------:R-:W2:Y:S04]  /*06c0*/  LDG.E.128 R4, desc[UR8][R16.64+0x60] ;  /* 0x0000600810047981 */ /* 0x000ea8000c1e1d00 */
[----:B------:R-:W2:Y:S01]  /*06d0*/  LDG.E.128 R8, desc[UR8][R10.64] ;  /* 0x000000080a087981 */ /* 0x000ea2000c1e1d00 */
[----:B------:R-:W-:Y:S01]  /*06e0*/  DADD R28, R14, R28 ;  /* 0x000000000e1c7229 */ /* 0x000fe2000000001c */
[----:B------:R-:W-:-:S05]  /*06f0*/  IADD3 R12, PT, PT, R12, UR7, RZ ;  /* 0x000000070c0c7c10 */ /* 0x000fca000fffe0ff */
[----:B------:R-:W-:Y:S01]  /*0700*/  IMAD.WIDE.U32 R18, R12, 0x10, R20 ;  /* 0x000000100c127825 */ /* 0x000fe200078e0014 */
[-C--:B--2---:R-:W-:Y:S02]  /*0710*/  DMUL R14, R6, R10.reuse ;  /* 0x0000000a060e7228 */ /* 0x084fe40000000000 */
[----:B------:R-:W-:-:S06]  /*0720*/  DMUL R10, R4, R10 ;  /* 0x0000000a040a7228 */ /* 0x000fcc0000000000 */
[-C--:B------:R-:W-:Y:S02]  /*0730*/  DFMA R4, R4, R8.reuse, -R14 ;  /* 0x000000080404722b */ /* 0x080fe4000000080e */
[----:B------:R-:W2:Y:S04]  /*0740*/  LDG.E.128 R12, desc[UR8][R16.64+0x70] ;  /* 0x00007008100c7981 */ /* 0x000ea8000c1e1d00 */
[----:B------:R-:W2:Y:S01]  /*0750*/  LDG.E.128 R16, desc[UR8][R18.64] ;  /* 0x0000000812107981 */ /* 0x000ea2000c1e1d00 */
[----:B------:R-:W-:Y:S01]  /*0760*/  DFMA R6, R6, R8, R10 ;  /* 0x000000080606722b */ /* 0x000fe2000000000a */
[----:B------:R-:W-:Y:S01]  /*0770*/  UIADD3 UR6, UPT, UPT, UR6, 0x8, URZ ;  /* 0x0000000806067890 */ /* 0x000fe2000fffe0ff */
[----:B------:R-:W-:Y:S01]  /*0780*/  DADD R24, R24, R26 ;  /* 0x0000000018187229 */ /* 0x000fe2000000001a */
[----:B------:R-:W-:Y:S01]  /*0790*/  IADD3 R0, PT, PT, R0, 0x8, RZ ;  /* 0x0000000800007810 */ /* 0x000fe20007ffe0ff */
[----:B------:R-:W-:Y:S01]  /*07a0*/  DADD R4, R28, R4 ;  /* 0x000000001c047229 */ /* 0x000fe20000000004 */
[----:B------:R-:W-:-:S05]  /*07b0*/  UISETP.NE.AND UP0, UPT, UR6, URZ, UPT ;  /* 0x000000ff0600728c */ /* 0x000fca000bf05270 */
[----:B------:R-:W-:Y:S02]  /*07c0*/  DADD R6, R24, R6 ;  /* 0x0000000018067229 */ /* 0x000fe40000000006 */
[-C--:B--2---:R-:W-:Y:S02]  /*07d0*/  DMUL R8, R14, R18.reuse ;  /* 0x000000120e087228 */ /* 0x084fe40000000000 */
[----:B------:R-:W-:-:S06]  /*07e0*/  DMUL R10, R12, R18 ;  /* 0x000000120c0a7228 */ /* 0x000fcc0000000000 */
[-C--:B------:R-:W-:Y:S02]  /*07f0*/  DFMA R8, R12, R16.reuse, -R8 ;  /* 0x000000100c08722b */ /* 0x080fe40000000808 */
[----:B------:R-:W-:-:S06]  /*0800*/  DFMA R10, R14, R16, R10 ;  /* 0x000000100e0a722b */ /* 0x000fcc000000000a */
[----:B------:R-:W-:Y:S02]  /*0810*/  DADD R4, R4, R8 ;  /* 0x0000000004047229 */ /* 0x000fe40000000008 */
[----:B------:R-:W-:Y:S01]  /*0820*/  DADD R6, R6, R10 ;  /* 0x0000000006067229 */ /* 0x000fe2000000000a */
[----:B------:R-:W-:Y:S10]  /*0830*/  BRA.U UP0, `(.L_x_2) ;  /* 0xfffffff900a87547 */ /* 0x000ff4000b83ffff */
[----:B------:R-:W-:-:S07]  /*0840*/  MOV R0, UR5 ;  /* 0x0000000500007c02 */ /* 0x000fce0008000f00 */
.L_x_1:
[----:B------:R-:W-:-:S09]  /*0850*/  UISETP.NE.AND UP0, UPT, UR4, URZ, UPT ;  /* 0x000000ff0400728c */ /* 0x000fd2000bf05270 */
[----:B------:R-:W-:Y:S05]  /*0860*/  BRA.U !UP0, `(.L_x_0) ;  /* 0x0000000508787547 */ /* 0x000fea000b800000 */
[----:B------:R-:W-:Y:S02]  /*0870*/  UISETP.GE.U32.AND UP0, UPT, UR4, 0x4, UPT ;  /* 0x000000040400788c */ /* 0x000fe4000bf06070 */
[----:B------:R-:W-:-:S04]  /*0880*/  ULOP3.LUT UR5, UR7, 0x3, URZ, 0xc0, !UPT ;  /* 0x0000000307057892 */ /* 0x000fc8000f8ec0ff */
[----:B------:R-:W-:-:S03]  /*0890*/  UISETP.NE.AND UP1, UPT, UR5, URZ, UPT ;  /* 0x000000ff0500728c */ /* 0x000fc6000bf25270 */
[----:B------:R-:W-:Y:S08]  /*08a0*/  BRA.U !UP0, `(.L_x_3) ;  /* 0x0000000108b47547 */ /* 0x000ff0000b800000 */
[----:B------:R-:W0:Y:S01]  /*08b0*/  LDC.64 R24, c[0x0][0x398] ;  /* 0x0000e600ff187b82 */ /* 0x000e220000000a00 */
[----:B------:R-:W-:Y:S02]  /*08c0*/  IMAD R17, R0, UR7, R2 ;  /* 0x0000000700117c24 */ /* 0x000fe4000f8e0202 */
[----:B------:R-:W-:-:S05]  /*08d0*/  IMAD R9, R3, UR7, R0 ;  /* 0x0000000703097c24 */ /* 0x000fca000f8e0200 */
[----:B------:R-:W1:Y:S01]  /*08e0*/  LDC.64 R26, c[0x0][0x388] ;  /* 0x0000e200ff1a7b82 */ /* 0x000e620000000a00 */
[----:B0-----:R-:W-:-:S06]  /*08f0*/  IMAD.WIDE.U32 R12, R17, 0x10, R24 ;  /* 0x00000010110c7825 */ /* 0x001fcc00078e0018 */
[----:B------:R-:W2:Y:S01]  /*0900*/  LDG.E.128 R12, desc[UR8][R12.64] ;  /* 0x000000080c0c7981 */ /* 0x000ea2000c1e1d00 */
[----:B-1----:R-:W-:-:S05]  /*0910*/  IMAD.WIDE R26, R9, 0x10, R26 ;  /* 0x00000010091a7825 */ /* 0x002fca00078e021a */
[----:B------:R-:W2:Y:S01]  /*0920*/  LDG.E.128 R8, desc[UR8][R26.64] ;  /* 0x000000081a087981 */ /* 0x000ea2000c1e1d00 */
[----:B------:R-:W-:-:S03]  /*0930*/  IADD3 R28, PT, PT, R17, UR7, RZ ;  /* 0x00000007111c7c10 */ /* 0x000fc6000fffe0ff */
[----:B------:R-:W3:Y:S02]  /*0940*/  LDG.E.128 R20, desc[UR8][R26.64+0x10] ;  /* 0x000010081a147981 */ /* 0x000ee4000c1e1d00 */
[----:B------:R-:W-:Y:S01]  /*0950*/  IMAD.WIDE.U32 R16, R28, 0x10, R24 ;  /* 0x000000101c107825 */ /* 0x000fe200078e0018 */
[-C--:B--2---:R-:W-:Y:S02]  /*0960*/  DMUL R18, R10, R14.reuse ;  /* 0x0000000e0a127228 */ /* 0x084fe40000000000 */
[----:B------:R-:W-:-:S06]  /*0970*/  DMUL R30, R8, R14 ;  /* 0x0000000e081e7228 */ /* 0x000fcc0000000000 */
[-C--:B------:R-:W-:Y:S02]  /*0980*/  DFMA R8, R8, R12.reuse, -R18 ;  /* 0x0000000c0808722b */ /* 0x080fe40000000812 */
[----:B------:R-:W3:Y:S01]  /*0990*/  LDG.E.128 R16, desc[UR8][R16.64] ;  /* 0x0000000810107981 */ /* 0x000ee2000c1e1d00 */
[----:B------:R-:W-:Y:S01]  /*09a0*/  IADD3 R28, PT, PT, R28, UR7, RZ ;  /* 0x000000071c1c7c10 */ /* 0x000fe2000fffe0ff */
[----:B------:R-:W-:-:S04]  /*09b0*/  DFMA R30, R10, R12, R30 ;  /* 0x0000000c0a1e722b */ /* 0x000fc8000000001e */
[----:B------:R-:W-:Y:S01]  /*09c0*/  DADD R4, R4, R8 ;  /* 0x0000000004047229 */ /* 0x000fe20000000008 */
[C---:B------:R-:W-:Y:S01]  /*09d0*/  IMAD.WIDE.U32 R12, R28.reuse, 0x10, R24 ;  /* 0x000000101c0c7825 */ /* 0x040fe200078e0018 */
[----:B------:R-:W-:-:S05]  /*09e0*/  IADD3 R28, PT, PT, R28, UR7, RZ ;  /* 0x000000071c1c7c10 */ /* 0x000fca000fffe0ff */
[----:B------:R-:W2:Y:S01]  /*09f0*/  LDG.E.128 R12, desc[UR8][R12.64] ;  /* 0x000000080c0c7981 */ /* 0x000ea2000c1e1d00 */
[----:B------:R-:W-:Y:S02]  /*0a00*/  DADD R30, R6, R30 ;  /* 0x00000000061e7229 */ /* 0x000fe4000000001e */
[-C--:B---3--:R-:W-:Y:S02]  /*0a10*/  DMUL R8, R22, R18.reuse ;  /* 0x0000001216087228 */ /* 0x088fe40000000000 */
[----:B------:R-:W-:-:S06]  /*0a20*/  DMUL R18, R20, R18 ;  /* 0x0000001214127228 */ /* 0x000fcc0000000000 */
[-C--:B------:R-:W-:Y:S02]  /*0a30*/  DFMA R20, R20, R16.reuse, -R8 ;  /* 0x000000101414722b */ /* 0x080fe40000000808 */
[----:B------:R-:W2:Y:S01]  /*0a40*/  LDG.E.128 R8, desc[UR8][R26.64+0x20] ;  /* 0x000020081a087981 */ /* 0x000ea2000c1e1d00 */
[----:B------:R-:W-:Y:S01]  /*0a50*/  DFMA R22, R22, R16, R18 ;  /* 0x000000101616722b */ /* 0x000fe20000000012 */
[----:B------:R-:W-:-:S04]  /*0a60*/  IMAD.WIDE.U32 R16, R28, 0x10, R24 ;  /* 0x000000101c107825 */ /* 0x000fc800078e0018 */
[----:B------:R-:W-:Y:S01]  /*0a70*/  DADD R20, R4, R20 ;  /* 0x0000000004147229 */ /* 0x000fe20000000014 */
[----:B------:R-:W3:Y:S04]  /*0a80*/  LDG.E.128 R4, desc[UR8][R26.64+0x30] ;  /* 0x000030081a047981 */ /* 0x000ee8000c1e1d00 */
[----:B------:R-:W3:Y:S01]  /*0a90*/  LDG.E.128 R16, desc[UR8][R16.64] ;  /* 0x0000000810107981 */ /* 0x000ee2000c1e1d00 */
[----:B------:R-:W-:Y:S01]  /*0aa0*/  DADD R22, R30, R22 ;  /* 0x000000001e167229 */ /* 0x000fe20000000016 */
[----:B------:R-:W-:Y:S01]  /*0ab0*/  IADD3 R0, PT, PT, R0, 0x4, RZ ;  /* 0x0000000400007810 */ /* 0x000fe20007ffe0ff */
[-C--:B--2---:R-:W-:Y:S02]  /*0ac0*/  DMUL R24, R10, R14.reuse ;  /* 0x0000000e0a187228 */ /* 0x084fe40000000000 */
[----:B------:R-:W-:-:S06]  /*0ad0*/  DMUL R14, R8, R14 ;  /* 0x0000000e080e7228 */ /* 0x000fcc0000000000 */
[-C--:B------:R-:W-:Y:S02]  /*0ae0*/  DFMA R24, R8, R12.reuse, -R24 ;  /* 0x0000000c0818722b */ /* 0x080fe40000000818 */
[----:B------:R-:W-:Y:S02]  /*0af0*/  DFMA R14, R10, R12, R14 ;  /* 0x0000000c0a0e722b */ /* 0x000fe4000000000e */
[-C--:B---3--:R-:W-:Y:S02]  /*0b00*/  DMUL R8, R6, R18.reuse ;  /* 0x0000001206087228 */ /* 0x088fe40000000000 */
[----:B------:R-:W-:Y:S02]  /*0b10*/  DMUL R18, R4, R18 ;  /* 0x0000001204127228 */ /* 0x000fe40000000000 */
[----:B------:R-:W-:Y:S02]  /*0b20*/  DADD R20, R20, R24 ;  /* 0x0000000014147229 */ /* 0x000fe40000000018 */
[----:B------:R-:W-:-:S02]  /*0b30*/  DADD R14, R22, R14 ;  /* 0x00000000160e7229 */ /* 0x000fc4000000000e */
[-C--:B------:R-:W-:Y:S02]  /*0b40*/  DFMA R4, R4, R16.reuse, -R8 ;  /* 0x000000100404722b */ /* 0x080fe40000000808 */
[----:B------:R-:W-:-:S06]  /*0b50*/  DFMA R6, R6, R16, R18 ;  /* 0x000000100606722b */ /* 0x000fcc0000000012 */
[----:B------:R-:W-:Y:S02]  /*0b60*/  DADD R4, R20, R4 ;  /* 0x0000000014047229 */ /* 0x000fe40000000004 */
[----:B------:R-:W-:-:S11]  /*0b70*/  DADD R6, R14, R6 ;  /* 0x000000000e067229 */ /* 0x000fd60000000006 */
.L_x_3:
[----:B------:R-:W-:Y:S05]  /*0b80*/  BRA.U !UP1, `(.L_x_0) ;  /* 0x0000000109b07547 */ /* 0x000fea000b800000 */
[----:B------:R-:W-:Y:S02]  /*0b90*/  UISETP.NE.AND UP0, UPT, UR5, 0x1, UPT ;  /* 0x000000010500788c */ /* 0x000fe4000bf05270 */
[----:B------:R-:W-:-:S04]  /*0ba0*/  ULOP3.LUT UR4, UR7, 0x1, URZ, 0xc0, !UPT ;  /* 0x0000000107047892 */ /* 0x000fc8000f8ec0ff */
[----:B------:R-:W-:-:S03]  /*0bb0*/  UISETP.NE.U32.AND UP1, UPT, UR4, 0x1, UPT ;  /* 0x000000010400788c */ /* 0x000fc6000bf25070 */
[----:B------:R-:W-:Y:S08]  /*0bc0*/  BRA.U !UP0, `(.L_x_4) ;  /* 0x0000000108647547 */ /* 0x000ff0000b800000 */
[----:B------:R-:W0:Y:S01]  /*0bd0*/  LDC.64 R16, c[0x0][0x398] ;  /* 0x0000e600ff107b82 */ /* 0x000e220000000a00 */
[----:B------:R-:W-:Y:S02]  /*0be0*/  IMAD R11, R0, UR7, R2 ;  /* 0x00000007000b7c24 */ /* 0x000fe4000f8e0202 */
[----:B------:R-:W-:-:S03]  /*0bf0*/  IMAD R9, R3, UR7, R0 ;  /* 0x0000000703097c24 */ /* 0x000fc6000f8e0200 */
[C---:B------:R-:W-:Y:S02]  /*0c00*/  IADD3 R21, PT, PT, R11.reuse, UR7, RZ ;  /* 0x000000070b157c10 */ /* 0x040fe4000fffe0ff */
[----:B------:R-:W1:Y:S01]  /*0c10*/  LDC.64 R26, c[0x0][0x388] ;  /* 0x0000e200ff1a7b82 */ /* 0x000e620000000a00 */
[----:B0-----:R-:W-:-:S06]  /*0c20*/  IMAD.WIDE.U32 R12, R11, 0x10, R16 ;  /* 0x000000100b0c7825 */ /* 0x001fcc00078e0010 */
[----:B------:R-:W2:Y:S01]  /*0c30*/  LDG.E.128 R12, desc[UR8][R12.64] ;  /* 0x000000080c0c7981 */ /* 0x000ea2000c1e1d00 */
[----:B-1----:R-:W-:-:S05]  /*0c40*/  IMAD.WIDE R26, R9, 0x10, R26 ;  /* 0x00000010091a7825 */ /* 0x002fca00078e021a */
[----:B------:R-:W2:Y:S01]  /*0c50*/  LDG.E.128 R8, desc[UR8][R26.64] ;  /* 0x000000081a087981 */ /* 0x000ea2000c1e1d00 */
[----:B------:R-:W-:-:S03]  /*0c60*/  IMAD.WIDE.U32 R20, R21, 0x10, R16 ;  /* 0x0000001015147825 */ /* 0x000fc600078e0010 */
[----:B------:R-:W3:Y:S04]  /*0c70*/  LDG.E.128 R16, desc[UR8][R26.64+0x10] ;  /* 0x000010081a107981 */ /* 0x000ee8000c1e1d00 */
[----:B------:R-:W3:Y:S01]  /*0c80*/  LDG.E.128 R20, desc[UR8][R20.64] ;  /* 0x0000000814147981 */ /* 0x000ee2000c1e1d00 */
[----:B------:R-:W-:Y:S01]  /*0c90*/  IADD3 R0, PT, PT, R0, 0x2, RZ ;  /* 0x0000000200007810 */ /* 0x000fe20007ffe0ff */
[-C--:B--2---:R-:W-:Y:S02]  /*0ca0*/  DMUL R24, R10, R14.reuse ;  /* 0x0000000e0a187228 */ /* 0x084fe40000000000 */
[----:B------:R-:W-:-:S06]  /*0cb0*/  DMUL R14, R8, R14 ;  /* 0x0000000e080e7228 */ /* 0x000fcc0000000000 */
[----:B------:R-:W-:Y:S02]  /*0cc0*/  DFMA R24, R8, R12, -R24 ;  /* 0x0000000c0818722b */ /* 0x000fe40000000818 */
[----:B---3--:R-:W-:Y:S02]  /*0cd0*/  DMUL R8, R18, R22 ;  /* 0x0000001612087228 */ /* 0x008fe40000000000 */
[----:B------:R-:W-:Y:S02]  /*0ce0*/  DFMA R14, R10, R12, R14 ;  /* 0x0000000c0a0e722b */ /* 0x000fe4000000000e */
[----:B------:R-:W-:Y:S02]  /*0cf0*/  DMUL R22, R16, R22 ;  /* 0x0000001610167228 */ /* 0x000fe40000000000 */
[----:B------:R-:W-:Y:S02]  /*0d00*/  DADD R4, R4, R24 ;  /* 0x0000000004047229 */ /* 0x000fe40000000018 */
[----:B------:R-:W-:-:S02]  /*0d10*/  DFMA R8, R16, R20, -R8 ;  /* 0x000000141008722b */ /* 0x000fc40000000808 */
[----:B------:R-:W-:Y:S02]  /*0d20*/  DADD R6, R6, R14 ;  /* 0x0000000006067229 */ /* 0x000fe4000000000e */
[----:B------:R-:W-:-:S04]  /*0d30*/  DFMA R22, R18, R20, R22 ;  /* 0x000000141216722b */ /* 0x000fc80000000016 */
[----:B------:R-:W-:-:S04]  /*0d40*/  DADD R4, R4, R8 ;  /* 0x0000000004047229 */ /* 0x000fc80000000008 */
[----:B------:R-:W-:-:S11]  /*0d50*/  DADD R6, R6, R22 ;  /* 0x0000000006067229 */ /* 0x000fd60000000016 */
.L_x_4:
[----:B------:R-:W-:Y:S05]  /*0d60*/  BRA.U UP1, `(.L_x_0) ;  /* 0x0000000101387547 */ /* 0x000fea000b800000 */
[----:B------:R-:W0:Y:S01]  /*0d70*/  LDC.64 R8, c[0x0][0x388] ;  /* 0x0000e200ff087b82 */ /* 0x000e220000000a00 */
[----:B------:R-:W-:Y:S02]  /*0d80*/  IMAD R11, R3, UR7, R0 ;  /* 0x00000007030b7c24 */ /* 0x000fe4000f8e0200 */
[----:B------:R-:W-:-:S05]  /*0d90*/  IMAD R15, R0, UR7, R2 ;  /* 0x00000007000f7c24 */ /* 0x000fca000f8e0202 */
[----:B------:R-:W1:Y:S01]  /*0da0*/  LDC.64 R12, c[0x0][0x398] ;  /* 0x0000e600ff0c7b82 */ /* 0x000e620000000a00 */
[----:B0-----:R-:W-:-:S06]  /*0db0*/  IMAD.WIDE R8, R11, 0x10, R8 ;  /* 0x000000100b087825 */ /* 0x001fcc00078e0208 */
[----:B------:R-:W2:Y:S01]  /*0dc0*/  LDG.E.128 R8, desc[UR8][R8.64] ;  /* 0x0000000808087981 */ /* 0x000ea2000c1e1d00 */
[----:B-1----:R-:W-:-:S06]  /*0dd0*/  IMAD.WIDE.U32 R12, R15, 0x10, R12 ;  /* 0x000000100f0c7825 */ /* 0x002fcc00078e000c */
[----:B------:R-:W2:Y:S02]  /*0de0*/  LDG.E.128 R12, desc[UR8][R12.64] ;  /* 0x000000080c0c7981 */ /* 0x000ea4000c1e1d00 */
[-C--:B--2---:R-:W-:Y:S02]  /*0df0*/  DMUL R16, R10, R14.reuse ;  /* 0x0000000e0a107228 */ /* 0x084fe40000000000 */
[----:B------:R-:W-:-:S06]  /*0e00*/  DMUL R14, R8, R14 ;  /* 0x0000000e080e7228 */ /* 0x000fcc0000000000 */
[-C--:B------:R-:W-:Y:S02]  /*0e10*/  DFMA R16, R8, R12.reuse, -R16 ;  /* 0x0000000c0810722b */ /* 0x080fe40000000810 */
[----:B------:R-:W-:-:S06]  /*0e20*/  DFMA R14, R10, R12, R14 ;  /* 0x0000000c0a0e722b */ /* 0x000fcc000000000e */
[----:B------:R-:W-:Y:S02]  /*0e30*/  DADD R4, R4, R16 ;  /* 0x0000000004047229 */ /* 0x000fe40000000010 */
[----:B------:R-:W-:-:S11]  /*0e40*/  DADD R6, R6, R14 ;  /* 0x0000000006067229 */ /* 0x000fd6000000000e */
.L_x_0:
[----:B------:R-:W0:Y:S01]  /*0e50*/  LDC.64 R8, c[0x0][0x3a8] ;  /* 0x0000ea00ff087b82 */ /* 0x000e220000000a00 */
[----:B------:R-:W-:-:S04]  /*0e60*/  IMAD R3, R3, UR7, R2 ;  /* 0x0000000703037c24 */ /* 0x000fc8000f8e0202 */
[----:B0-----:R-:W-:-:S05]  /*0e70*/  IMAD.WIDE R2, R3, 0x10, R8 ;  /* 0x0000001003027825 */ /* 0x001fca00078e0208 */
[----:B------:R-:W-:Y:S01]  /*0e80*/  STG.E.128 desc[UR8][R2.64], R4 ;  /* 0x0000000402007986 */ /* 0x000fe2000c101d08 */
[----:B------:R-:W-:Y:S05]  /*0e90*/  EXIT ;  /* 0x000000000000794d */ /* 0x000fea0003800000 */
.L_x_5:
[----:B------:R-:W-:-:S00]  /*0ea0*/  BRA `(.L_x_5) ;  /* 0xfffffffc00fc7947 */ /* 0x000fc0000383ffff */
[----:B------:R-:W-:-:S00]  /*0eb0*/  NOP ;  /* 0x0000000000007918 */ /* 0x000fc00000000000 */
        /* <DEDUP_REMOVED lines=12> */
.L_x_10:


//--------------------- .text._Z19transpose_matrixGPU6Matrix --------------------------
	.section	.text._Z19transpose_matrixGPU6Matrix,"ax",@progbits
	.align	128
        .global         _Z19transpose_matrixGPU6Matrix
        .type           _Z19transpose_matrixGPU6Matrix,@function
        .size           _Z19transpose_matrixGPU6Matrix,(.L_x_11 - _Z19transpose_matrixGPU6Matrix)
        .other          _Z19transpose_matrixGPU6Matrix,@"STO_CUDA_ENTRY STV_DEFAULT"
_Z19transpose_matrixGPU6Matrix:
.text._Z19transpose_matrixGPU6Matrix:
        /* <DEDUP_REMOVED lines=8> */
[----:B------:R-:W0:Y:S02]  /*0080*/  LDCU UR6, c[0x0][0x380] ;  /* 0x00007000ff0677ac */ /* 0x000e240008000800 */
[----:B0-----:R-:W0:Y:S01]  /*0090*/  I2F.U32.RP R4, UR6 ;  /* 0x0000000600047d06 */ /* 0x001e220008209000 */
[----:B------:R-:W-:-:S07]  /*00a0*/  ISETP.NE.U32.AND P2, PT, RZ, UR6, PT ;  /* 0x00000006ff007c0c */ /* 0x000fce000bf45070 */
[----:B0-----:R-:W0:Y:S02]  /*00b0*/  MUFU.RCP R4, R4 ;  /* 0x0000000400047308 */ /* 0x001e240000001000 */
[----:B0-----:R-:W-:-:S06]  /*00c0*/  IADD3 R2, PT, PT, R4, 0xffffffe, RZ ;  /* 0x0ffffffe04027810 */ /* 0x001fcc0007ffe0ff */
[----:B------:R0:W1:Y:S02]  /*00d0*/  F2I.FTZ.U32.TRUNC.NTZ R3, R2 ;  /* 0x0000000200037305 */ /* 0x000064000021f000 */
[----:B0-----:R-:W-:Y:S01]  /*00e0*/  HFMA2 R2, -RZ, RZ, 0, 0 ;  /* 0x00000000ff027431 */ /* 0x001fe200000001ff */
[----:B-1----:R-:W-:-:S05]  /*00f0*/  IADD3 R5, PT, PT, RZ, -R3, RZ ;  /* 0x80000003ff057210 */ /* 0x002fca0007ffe0ff */
[----:B------:R-:W-:-:S04]  /*0100*/  IMAD R5, R5, UR6, RZ ;  /* 0x0000000605057c24 */ /* 0x000fc8000f8e02ff */
[----:B------:R-:W-:-:S06]  /*0110*/  IMAD.HI.U32 R3, R3, R5, R2 ;  /* 0x0000000503037227 */ /* 0x000fcc00078e0002 */
[----:B------:R-:W-:-:S04]  /*0120*/  IMAD.HI.U32 R5, R3, R0, RZ ;  /* 0x0000000003057227 */ /* 0x000fc800078e00ff */
[----:B------:R-:W-:-:S04]  /*0130*/  IMAD.MOV R3, RZ, RZ, -R5 ;  /* 0x000000ffff037224 */ /* 0x000fc800078e0a05 */
[----:B------:R-:W-:-:S05]  /*0140*/  IMAD R3, R3, UR6, R0 ;  /* 0x0000000603037c24 */ /* 0x000fca000f8e0200 */
[----:B------:R-:W-:-:S13]  /*0150*/  ISETP.GE.U32.AND P0, PT, R3, UR6, PT ;  /* 0x0000000603007c0c */ /* 0x000fda000bf06070 */
[----:B------:R-:W-:Y:S01]  /*0160*/  @P0 IADD3 R3, PT, PT, R3, -UR6, RZ ;  /* 0x8000000603030c10 */ /* 0x000fe2000fffe0ff */
[----:B------:R-:W-:-:S03]  /*0170*/  @P0 VIADD R5, R5, 0x1 ;  /* 0x0000000105050836 */ /* 0x000fc60000000000 */
[----:B------:R-:W-:-:S13]  /*0180*/  ISETP.GE.U32.AND P1, PT, R3, UR6, PT ;  /* 0x0000000603007c0c */ /* 0x000fda000bf26070 */
[----:B------:R-:W-:Y:S02]  /*0190*/  @P1 IADD3 R5, PT, PT, R5, 0x1, RZ ;  /* 0x0000000105051810 */ /* 0x000fe40007ffe0ff */
[----:B------:R-:W-:-:S04]  /*01a0*/  @!P2 LOP3.LUT R5, RZ, UR6, RZ, 0x33, !PT ;  /* 0x00000006ff05ac12 */ /* 0x000fc8000f8e33ff */
[----:B------:R-:W-:-:S05]  /*01b0*/  IADD3 R3, PT, PT, -R5, RZ, RZ ;  /* 0x000000ff05037210 */ /* 0x000fca0007ffe1ff */
[----:B------:R-:W-:-:S05]  /*01c0*/  IMAD R0, R3, UR6, R0 ;  /* 0x0000000603007c24 */ /* 0x000fca000f8e0200 */
[----:B------:R-:W-:-:S13]  /*01d0*/  ISETP.GE.AND P0, PT, R0, R5, PT ;  /* 0x000000050000720c */ /* 0x000fda0003f06270 */
[----:B------:R-:W-:Y:S05]  /*01e0*/  @P0 EXIT ;  /* 0x000000000000094d */ /* 0x000fea0003800000 */
[----:B------:R-:W0:Y:S01]  /*01f0*/  LDC.64 R2, c[0x0][0x388] ;  /* 0x0000e200ff027b82 */ /* 0x000e220000000a00 */
[----:B------:R-:W1:Y:S01]  /*0200*/  LDCU.64 UR4, c[0x0][0x358] ;  /* 0x00006b00ff0477ac */ /* 0x000e620008000a00 */
[----:B------:R-:W-:Y:S02]  /*0210*/  IMAD R9, R0, UR6, R5 ;  /* 0x0000000600097c24 */ /* 0x000fe4000f8e0205 */
[----:B------:R-:W-:Y:S02]  /*0220*/  IMAD R5, R5, UR6, R0 ;  /* 0x0000000605057c24 */ /* 0x000fe4000f8e0200 */
[----:B0-----:R-:W-:-:S04]  /*0230*/  IMAD.WIDE R8, R9, 0x10, R2 ;  /* 0x0000001009087825 */ /* 0x001fc800078e0202 */
[----:B------:R-:W-:Y:S01]  /*0240*/  IMAD.WIDE R2, R5, 0x10, R2 ;  /* 0x0000001005027825 */ /* 0x000fe200078e0202 */
[----:B-1----:R-:W2:Y:S04]  /*0250*/  LDG.E.128 R12, desc[UR4][R8.64] ;  /* 0x00000004080c7981 */ /* 0x002ea8000c1e1d00 */
[----:B------:R-:W3:Y:S04]  /*0260*/  LDG.E.128 R4, desc[UR4][R2.64] ;  /* 0x0000000402047981 */ /* 0x000ee8000c1e1d00 */
[----:B--2---:R-:W-:Y:S04]  /*0270*/  STG.E.128 desc[UR4][R2.64], R12 ;  /* 0x0000000c02007986 */ /* 0x004fe8000c101d04 */
[----:B---3--:R-:W-:Y:S01]  /*0280*/  STG.E.128 desc[UR4][R8.64], R4 ;  /* 0x0000000408007986 */ /* 0x008fe2000c101d04 */
[----:B------:R-:W-:Y:S05]  /*0290*/  EXIT ;  /* 0x000000000000794d */ /* 0x000fea0003800000 */
.L_x_6:
        /* <DEDUP_REMOVED lines=14> */
.L_x_11:


//--------------------- .text._Z20scalar_mul_matrixGPU6Matrixd --------------------------
	.section	.text._Z20scalar_mul_matrixGPU6Matrixd,"ax",@progbits
	.align	128
        .global         _Z20scalar_mul_matrixGPU6Matrixd
        .type           _Z20scalar_mul_matrixGPU6Matrixd,@function
        .size           _Z20scalar_mul_matrixGPU6Matrixd,(.L_x_12 - _Z20scalar_mul_matrixGPU6Matrixd)
        .other          _Z20scalar_mul_matrixGPU6Matrixd,@"STO_CUDA_ENTRY STV_DEFAULT"
_Z20scalar_mul_matrixGPU6Matrixd:
.text._Z20scalar_mul_matrixGPU6Matrixd:
        /* <DEDUP_REMOVED lines=8> */
[----:B------:R-:W0:Y:S01]  /*0080*/  LDC.64 R2, c[0x0][0x388] ;  /* 0x0000e200ff027b82 */ /* 0x000e220000000a00 */
[----:B------:R-:W1:Y:S01]  /*0090*/  LDCU.64 UR4, c[0x0][0x358] ;  /* 0x00006b00ff0477ac */ /* 0x000e620008000a00 */
[----:B------:R-:W2:Y:S01]  /*00a0*/  LDCU.64 UR6, c[0x0][0x390] ;  /* 0x00007200ff0677ac */ /* 0x000ea20008000a00 */
[----:B0-----:R-:W-:-:S05]  /*00b0*/  IMAD.WIDE.U32 R2, R5, 0x10, R2 ;  /* 0x0000001005027825 */ /* 0x001fca00078e0002 */
[----:B-1----:R-:W2:Y:S02]  /*00c0*/  LDG.E.128 R4, desc[UR4][R2.64] ;  /* 0x0000000402047981 */ /* 0x002ea4000c1e1d00 */
[----:B--2---:R-:W-:Y:S02]  /*00d0*/  DMUL R4, R4, UR6 ;  /* 0x0000000604047c28 */ /* 0x004fe40008000000 */
[----:B------:R-:W-:-:S07]  /*00e0*/  DMUL R6, R6, UR6 ;  /* 0x0000000606067c28 */ /* 0x000fce0008000000 */
[----:B------:R-:W-:Y:S01]  /*00f0*/  STG.E.128 desc[UR4][R2.64], R4 ;  /* 0x0000000402007986 */ /* 0x000fe2000c101d04 */
[----:B------:R-:W-:Y:S05]  /*0100*/  EXIT ;  /* 0x000000000000794d */ /* 0x000fea0003800000 */
.L_x_7:
        /* <DEDUP_REMOVED lines=15> */
.L_x_12:


//--------------------- .text._Z15sub_matrixesGPU6MatrixS_S_ --------------------------
	.section	.text._Z15sub_matrixesGPU6MatrixS_S_,"ax",@progbits
	.align	128
        .global         _Z15sub_matrixesGPU6MatrixS_S_
        .type           _Z15sub_matrixesGPU6MatrixS_S_,@function
        .size           _Z15sub_matrixesGPU6MatrixS_S_,(.L_x_13 - _Z15sub_matrixesGPU6MatrixS_S_)
        .other          _Z15sub_matrixesGPU6MatrixS_S_,@"STO_CUDA_ENTRY STV_DEFAULT"
_Z15sub_matrixesGPU6MatrixS_S_:
.text._Z15sub_matrixesGPU6MatrixS_S_:
        /* <DEDUP_REMOVED lines=9> */
[----:B------:R-:W1:Y:S07]  /*0090*/  LDCU.64 UR4, c[0x0][0x358] ;  /* 0x00006b00ff0477ac */ /* 0x000e6e0008000a00 */
[----:B------:R-:W2:Y:S08]  /*00a0*/  LDC.64 R2, c[0x0][0x388] ;  /* 0x0000e200ff027b82 */ /* 0x000eb00000000a00 */
[----:B------:R-:W3:Y:S01]  /*00b0*/  LDC.64 R12, c[0x0][0x3a8] ;  /* 0x0000ea00ff0c7b82 */ /* 0x000ee20000000a00 */
[----:B0-----:R-:W-:-:S06]  /*00c0*/  IMAD.WIDE.U32 R8, R15, 0x10, R8 ;  /* 0x000000100f087825 */ /* 0x001fcc00078e0008 */
[----:B-1----:R-:W4:Y:S01]  /*00d0*/  LDG.E.128 R8, desc[UR4][R8.64] ;  /* 0x0000000408087981 */ /* 0x002f22000c1e1d00 */
[----:B--2---:R-:W-:-:S05]  /*00e0*/  IMAD.WIDE.U32 R2, R15, 0x10, R2 ;  /* 0x000000100f027825 */ /* 0x004fca00078e0002 */
[----:B------:R-:W4:Y:S02]  /*00f0*/  LDG.E.128 R4, desc[UR4][R2.64] ;  /* 0x0000000402047981 */ /* 0x000f24000c1e1d00 */
[----:B----4-:R-:W-:Y:S02]  /*0100*/  DADD R4, R4, -R8 ;  /* 0x0000000004047229 */ /* 0x010fe40000000808 */
[----:B------:R-:W-:Y:S01]  /*0110*/  DADD R6, R6, -R10 ;  /* 0x0000000006067229 */ /* 0x000fe2000000080a */
[----:B---3--:R-:W-:-:S06]  /*0120*/  IMAD.WIDE.U32 R10, R15, 0x10, R12 ;  /* 0x000000100f0a7825 */ /* 0x008fcc00078e000c */
[----:B------:R-:W-:Y:S01]  /*0130*/  STG.E.128 desc[UR4][R10.64], R4 ;  /* 0x000000040a007986 */ /* 0x000fe2000c101d04 */
[----:B------:R-:W-:Y:S05]  /*0140*/  EXIT ;  /* 0x000000000000794d */ /* 0x000fea0003800000 */
.L_x_8:
        /* <DEDUP_REMOVED lines=11> */
.L_x_13:


//--------------------- .text._Z15add_matrixesGPU6MatrixS_S_ --------------------------
	.section	.text._Z15add_matrixesGPU6MatrixS_S_,"ax",@progbits
	.align	128
        .global         _Z15add_matrixesGPU6MatrixS_S_
        .type           _Z15add_matrixesGPU6MatrixS_S_,@function
        .size           _Z15add_matrixesGPU6MatrixS_S_,(.L_x_14 - _Z15add_matrixesGPU6MatrixS_S_)
        .other          _Z15add_matrixesGPU6MatrixS_S_,@"STO_CUDA_ENTRY STV_DEFAULT"
_Z15add_matrixesGPU6MatrixS_S_:
.text._Z15add_matrixesGPU6MatrixS_S_:
        /* <DEDUP_REMOVED lines=16> */
[----:B----4-:R-:W-:Y:S02]  /*0100*/  DADD R4, R4, R8 ;  /* 0x0000000004047229 */ /* 0x010fe40000000008 */
[----:B------:R-:W-:Y:S01]  /*0110*/  DADD R6, R6, R10 ;  /* 0x0000000006067229 */ /* 0x000fe2000000000a */
[----:B---3--:R-:W-:-:S06]  /*0120*/  IMAD.WIDE.U32 R10, R15, 0x10, R12 ;  /* 0x000000100f0a7825 */ /* 0x008fcc00078e000c */
[----:B------:R-:W-:Y:S01]  /*0130*/  STG.E.128 desc[UR4][R10.64], R4 ;  /* 0x000000040a007986 */ /* 0x000fe2000c101d04 */
[----:B------:R-:W-:Y:S05]  /*0140*/  EXIT ;  /* 0x000000000000794d */ /* 0x000fea0003800000 */
.L_x_9:
        /* <DEDUP_REMOVED lines=11> */
.L_x_14:


//--------------------- .nv.shared.reserved.0     --------------------------
	.section	.nv.shared.reserved.0,"aw",@nobits
	.weak		__nv_reservedSMEM_offset_0_alias
	.size		__nv_reservedSMEM_offset_0_alias, 0, 64
	.other		__nv_reservedSMEM_offset_0_alias,@"STO_CUDA_RESERVED_SHARED STV_DEFAULT"
__nv_reservedSMEM_offset_0_alias:
	.zero		0
	.zero		64


//--------------------- .nv.constant0._Z24matrix_multiplicationGPU6MatrixS_S_ --------------------------
	.section	.nv.constant0._Z24matrix_multiplicationGPU6MatrixS_S_,"a",@progbits
	.sectionflags	@""
	.align	4
.nv.constant0._Z24matrix_multiplicationGPU6MatrixS_S_:
	.zero		944


//--------------------- .nv.constant0._Z19transpose_matrixGPU6Matrix --------------------------
	.section	.nv.constant0._Z19transpose_matrixGPU6Matrix,"a",@progbits
	.sectionflags	@""
	.align	4
.nv.constant0._Z19transpose_matrixGPU6Matrix:
	.zero		912


//--------------------- .nv.constant0._Z20scalar_mul_matrixGPU6Matrixd --------------------------
	.section	.nv.constant0._Z20scalar_mul_matrixGPU6Matrixd,"a",@progbits
	.sectionflags	@""
	.align	4
.nv.constant0._Z20scalar_mul_matrixGPU6Matrixd:
	.zero		920


//--------------------- .nv.constant0._Z15sub_matrixesGPU6MatrixS_S_ --------------------------
	.section	.nv.constant0._Z15sub_matrixesGPU6MatrixS_S_,"a",@progbits
	.sectionflags	@""
	.align	4
.nv.constant0._Z15sub_matrixesGPU6MatrixS_S_:
	.zero		944


//--------------------- .nv.constant0._Z15add_matrixesGPU6MatrixS_S_ --------------------------
	.section	.nv.constant0._Z15add_matrixesGPU6MatrixS_S_,"a",@progbits
	.sectionflags	@""
	.align	4
.nv.constant0._Z15add_matrixesGPU6MatrixS_S_:
	.zero		944


//--------------------- SYMBOLS --------------------------

	.type		.nv.reservedSmem.offset0,@object
	.size		.nv.reservedSmem.offset0,0x4
